	.headerflags	@"EF_CUDA_TEXMODE_UNIFIED EF_CUDA_64BIT_ADDRESS EF_CUDA_SM86 EF_CUDA_VIRTUAL_SM(EF_CUDA_SM86)"
	.elftype	@"ET_EXEC"


//--------------------- .nv.info                  --------------------------
	.section	.nv.info,"",@"SHT_CUDA_INFO"
	.align	4


	//----- nvinfo : EIATTR_REGCOUNT
	.align		4
        /*0000*/ 	.byte	0x04, 0x2f
        /*0002*/ 	.short	(.L_1 - .L_0)
	.align		4
.L_0:
        /*0004*/ 	.word	index@(triton_poi_fused__softmax_add_4)
        /*0008*/ 	.word	0x00000030


	//----- nvinfo : EIATTR_FRAME_SIZE
	.align		4
.L_1:
        /*000c*/ 	.byte	0x04, 0x11
        /*000e*/ 	.short	(.L_3 - .L_2)
	.align		4
.L_2:
        /*0010*/ 	.word	index@(triton_poi_fused__softmax_add_4)
        /*0014*/ 	.word	0x00000000


	//----- nvinfo : EIATTR_MIN_STACK_SIZE
	.align		4
.L_3:
        /*0018*/ 	.byte	0x04, 0x12
        /*001a*/ 	.short	(.L_5 - .L_4)
	.align		4
.L_4:
        /*001c*/ 	.word	index@(triton_poi_fused__softmax_add_4)
        /*0020*/ 	.word	0x00000000
.L_5:


//--------------------- .nv.info.triton_poi_fused__softmax_add_4 --------------------------
	.section	.nv.info.triton_poi_fused__softmax_add_4,"",@"SHT_CUDA_INFO"
	.sectionflags	@""
	.align	4


	//----- nvinfo : EIATTR_CUDA_API_VERSION
	.align		4
        /*0000*/ 	.byte	0x04, 0x37
        /*0002*/ 	.short	(.L_7 - .L_6)
.L_6:
        /*0004*/ 	.word	0x00000080


	//----- nvinfo : EIATTR_SW2861232_WAR
	.align		4
.L_7:
        /*0008*/ 	.byte	0x01, 0x35
	.zero		2


	//----- nvinfo : EIATTR_PARAM_CBANK
	.align		4
        /*000c*/ 	.byte	0x04, 0x0a
        /*000e*/ 	.short	(.L_9 - .L_8)
	.align		4
.L_8:
        /*0010*/ 	.word	index@(.nv.constant0.triton_poi_fused__softmax_add_4)
        /*0014*/ 	.short	0x0160
        /*0016*/ 	.short	0x0038


	//----- nvinfo : EIATTR_CBANK_PARAM_SIZE
	.align		4
.L_9:
        /*0018*/ 	.byte	0x03, 0x19
        /*001a*/ 	.short	0x0038


	//----- nvinfo : EIATTR_KPARAM_INFO
	.align		4
        /*001c*/ 	.byte	0x04, 0x17
        /*001e*/ 	.short	(.L_11 - .L_10)
.L_10:
        /*0020*/ 	.word	0x00000000
        /*0024*/ 	.short	0x0007
        /*0026*/ 	.short	0x0030
        /*0028*/ 	.byte	0x00, 0xf4, 0x21, 0x00


	//----- nvinfo : EIATTR_KPARAM_INFO
	.align		4
.L_11:
        /*002c*/ 	.byte	0x04, 0x17
        /*002e*/ 	.short	(.L_13 - .L_12)
.L_12:
        /*0030*/ 	.word	0x00000000
        /*0034*/ 	.short	0x0006
        /*0036*/ 	.short	0x0028
        /*0038*/ 	.byte	0x00, 0xf0, 0x11, 0x00


	//----- nvinfo : EIATTR_KPARAM_INFO
	.align		4
.L_13:
        /*003c*/ 	.byte	0x04, 0x17
        /*003e*/ 	.short	(.L_15 - .L_14)
.L_14:
        /*0040*/ 	.word	0x00000000
        /*0044*/ 	.short	0x0005
        /*0046*/ 	.short	0x0024
        /*0048*/ 	.byte	0x00, 0xf0, 0x11, 0x00


	//----- nvinfo : EIATTR_KPARAM_INFO
	.align		4
.L_15:
        /*004c*/ 	.byte	0x04, 0x17
        /*004e*/ 	.short	(.L_17 - .L_16)
.L_16:
        /*0050*/ 	.word	0x00000000
        /*0054*/ 	.short	0x0004
        /*0056*/ 	.short	0x0020
        /*0058*/ 	.byte	0x00, 0xf0, 0x11, 0x00


	//----- nvinfo : EIATTR_KPARAM_INFO
	.align		4
.L_17:
        /*005c*/ 	.byte	0x04, 0x17
        /*005e*/ 	.short	(.L_19 - .L_18)
.L_18:
        /*0060*/ 	.word	0x00000000
        /*0064*/ 	.short	0x0003
        /*0066*/ 	.short	0x0018
        /*0068*/ 	.byte	0x00, 0xf4, 0x21, 0x00


	//----- nvinfo : EIATTR_KPARAM_INFO
	.align		4
.L_19:
        /*006c*/ 	.byte	0x04, 0x17
        /*006e*/ 	.short	(.L_21 - .L_20)
.L_20:
        /*0070*/ 	.word	0x00000000
        /*0074*/ 	.short	0x0002
        /*0076*/ 	.short	0x0010
        /*0078*/ 	.byte	0x00, 0xf4, 0x21, 0x00


	//----- nvinfo : EIATTR_KPARAM_INFO
	.align		4
.L_21:
        /*007c*/ 	.byte	0x04, 0x17
        /*007e*/ 	.short	(.L_23 - .L_22)
.L_22:
        /*0080*/ 	.word	0x00000000
        /*0084*/ 	.short	0x0001
        /*0086*/ 	.short	0x0008
        /*0088*/ 	.byte	0x00, 0xf4, 0x21, 0x00


	//----- nvinfo : EIATTR_KPARAM_INFO
	.align		4
.L_23:
        /*008c*/ 	.byte	0x04, 0x17
        /*008e*/ 	.short	(.L_25 - .L_24)
.L_24:
        /*0090*/ 	.word	0x00000000
        /*0094*/ 	.short	0x0000
        /*0096*/ 	.short	0x0000
        /*0098*/ 	.byte	0x00, 0xf4, 0x21, 0x00


	//----- nvinfo : EIATTR_MAXREG_COUNT
	.align		4
.L_25:
        /*009c*/ 	.byte	0x03, 0x1b
        /*009e*/ 	.short	0x00ff


	//----- nvinfo : EIATTR_EXIT_INSTR_OFFSETS
	.align		4
        /*00a0*/ 	.byte	0x04, 0x1c
        /*00a2*/ 	.short	(.L_27 - .L_26)


	//   ....[0]....
.L_26:
        /*00a4*/ 	.word	0x00001f40


	//   ....[1]....
        /*00a8*/ 	.word	0x00001f70


	//----- nvinfo : EIATTR_CTAIDZ_USED
	.align		4
.L_27:
        /*00ac*/ 	.byte	0x01, 0x04
	.zero		2


	//----- nvinfo : EIATTR_REQNTID
	.align		4
        /*00b0*/ 	.byte	0x04, 0x10
        /*00b2*/ 	.short	(.L_29 - .L_28)
.L_28:
        /*00b4*/ 	.word	0x00000100
        /*00b8*/ 	.word	0x00000001
        /*00bc*/ 	.word	0x00000001
.L_29:


//--------------------- .nv.callgraph             --------------------------
	.section	.nv.callgraph,"",@"SHT_CUDA_CALLGRAPH"
	.align	4
	.sectionentsize	8
	.align		4
        /*0000*/ 	.word	0x00000000
	.align		4
        /*0004*/ 	.word	0xffffffff
	.align		4
        /*0008*/ 	.word	0x00000000
	.align		4
        /*000c*/ 	.word	0xfffffffe
	.align		4
        /*0010*/ 	.word	0x00000000
	.align		4
        /*0014*/ 	.word	0xfffffffd
	.align		4
        /*0018*/ 	.word	0x00000000
	.align		4
        /*001c*/ 	.word	0xfffffffc


//--------------------- .nv.rel.action            --------------------------
	.section	.nv.rel.action,"",@"SHT_CUDA_RELOCINFO"
	.align	8
	.sectionentsize	8
        /*0000*/ 	.byte	0x73, 0x00, 0x00, 0x00, 0x00, 0x00, 0x00, 0x00, 0x00, 0x00, 0x00, 0x11, 0x25, 0x00, 0x05, 0x36


//--------------------- .nv.constant0.triton_poi_fused__softmax_add_4 --------------------------
	.section	.nv.constant0.triton_poi_fused__softmax_add_4,"a",@progbits
	.sectionflags	@""
	.align	4
.nv.constant0.triton_poi_fused__softmax_add_4:
	.zero		408


//--------------------- .text.triton_poi_fused__softmax_add_4 --------------------------
	.section	.text.triton_poi_fused__softmax_add_4,"ax",@progbits
	.sectionflags	@"SHF_BARRIERS=1"
	.sectioninfo	@"SHI_REGISTERS=48"
	.align	128
        .global         triton_poi_fused__softmax_add_4
        .type           triton_poi_fused__softmax_add_4,@function
        .size           triton_poi_fused__softmax_add_4,(.L_x_1 - triton_poi_fused__softmax_add_4)
        .other          triton_poi_fused__softmax_add_4,@"STO_CUDA_ENTRY STV_DEFAULT"
triton_poi_fused__softmax_add_4:
.text.triton_poi_fused__softmax_add_4:
[----:B------:R-:W-:Y:S02]  /*0000*/  MOV R1, c[0x0][0x28] ;  /* 0x00000a0000017a02 */ /* 0x000fe40000000f00 */
[----:B------:R-:W0:Y:S01]  /*0010*/  S2R R31, SR_CTAID.X ;  /* 0x00000000001f7919 */ /* 0x000e220000002500 */
[----:B------:R-:W1:Y:S01]  /*0020*/  S2UR UR4, SR_CTAID.Z ;  /* 0x00000000000479c3 */ /* 0x000e620000002700 */
[----:B------:R-:W-:Y:S01]  /*0030*/  IMAD.MOV.U32 R30, RZ, RZ, 0x4 ;  /* 0x00000004ff1e7424 */ /* 0x000fe200078e00ff */
[----:B------:R-:W-:Y:S01]  /*0040*/  CS2R R24, SRZ ;  /* 0x0000000000187805 */ /* 0x000fe2000001ff00 */
[----:B------:R-:W2:Y:S01]  /*0050*/  S2R R18, SR_TID.X ;  /* 0x0000000000127919 */ /* 0x000ea20000002100 */
[----:B------:R-:W-:-:S03]  /*0060*/  CS2R R26, SRZ ;  /* 0x00000000001a7805 */ /* 0x000fc6000001ff00 */
[----:B------:R-:W3:Y:S01]  /*0070*/  S2R R29, SR_CTAID.Y ;  /* 0x00000000001d7919 */ /* 0x000ee20000002600 */
[----:B0-----:R-:W-:Y:S01]  /*0080*/  IMAD.SHL.U32 R31, R31, 0x20, RZ ;  /* 0x000000201f1f7824 */ /* 0x001fe200078e00ff */
[----:B-1----:R-:W-:Y:S01]  /*0090*/  ISETP.NE.AND P0, PT, RZ, UR4, PT ;  /* 0x00000004ff007c0c */ /* 0x002fe2000bf05270 */
[----:B------:R-:W-:Y:S01]  /*00a0*/  USHF.L.U32 UR4, UR4, 0x3, URZ ;  /* 0x0000000304047899 */ /* 0x000fe2000800063f */
[----:B--2---:R-:W-:Y:S02]  /*00b0*/  SHF.L.U32 R0, R18, 0x2, RZ ;  /* 0x0000000212007819 */ /* 0x004fe400000006ff */
[----:B------:R-:W-:Y:S02]  /*00c0*/  SHF.R.U32.HI R28, RZ, 0x3, R18 ;  /* 0x00000003ff1c7819 */ /* 0x000fe40000011612 */
[C---:B---3--:R-:W-:Y:S01]  /*00d0*/  ISETP.LT.U32.AND P0, PT, R29.reuse, 0x4, !P0 ;  /* 0x000000041d00780c */ /* 0x048fe20004701070 */
[----:B------:R-:W-:Y:S01]  /*00e0*/  IMAD.SHL.U32 R29, R29, 0x10, RZ ;  /* 0x000000101d1d7824 */ /* 0x000fe200078e00ff */
[----:B------:R-:W-:-:S02]  /*00f0*/  LOP3.LUT R5, R31, 0x1c, R0, 0xf8, !PT ;  /* 0x0000001c1f057812 */ /* 0x000fc400078ef800 */
[--C-:B------:R-:W-:Y:S02]  /*0100*/  SHF.R.U32.HI R33, RZ, 0x3, R18.reuse ;  /* 0x00000003ff217819 */ /* 0x100fe40000011612 */
[----:B------:R-:W-:Y:S02]  /*0110*/  ISETP.LT.AND P1, PT, R5, 0x40, P0 ;  /* 0x000000400500780c */ /* 0x000fe40000721270 */
[----:B------:R-:W-:Y:S02]  /*0120*/  SHF.R.U32.HI R6, RZ, 0x6, R18 ;  /* 0x00000006ff067819 */ /* 0x000fe40000011612 */
[----:B------:R-:W-:Y:S02]  /*0130*/  SGXT.U32 R28, R28, 0x2 ;  /* 0x000000021c1c781a */ /* 0x000fe40000000000 */
[----:B------:R-:W-:Y:S02]  /*0140*/  LOP3.LUT R33, R33, 0x4, RZ, 0xc0, !PT ;  /* 0x0000000421217812 */ /* 0x000fe400078ec0ff */
[----:B------:R-:W-:-:S02]  /*0150*/  SGXT.U32 R6, R6, 0x2 ;  /* 0x000000020606781a */ /* 0x000fc40000000000 */
[----:B------:R-:W-:Y:S02]  /*0160*/  LOP3.LUT R4, R33, UR4, R28, 0xfe, !PT ;  /* 0x0000000421047c12 */ /* 0x000fe4000f8efe1c */
[----:B------:R-:W-:Y:S01]  /*0170*/  LOP3.LUT R6, R6, R29, RZ, 0xfc, !PT ;  /* 0x0000001d06067212 */ /* 0x000fe200078efcff */
[----:B------:R-:W-:Y:S01]  /*0180*/  @P1 IMAD.MOV.U32 R2, RZ, RZ, 0x0 ;  /* 0x00000000ff021424 */ /* 0x000fe200078e00ff */
[----:B------:R-:W-:Y:S02]  /*0190*/  @P1 MOV R3, 0x14f00000 ;  /* 0x14f0000000031802 */ /* 0x000fe40000000f00 */
[----:B------:R-:W-:Y:S01]  /*01a0*/  LEA R9, R4, R5, 0xc ;  /* 0x0000000504097211 */ /* 0x000fe200078e60ff */
[----:B------:R-:W0:Y:S08]  /*01b0*/  @P1 R2UR UR6, R2 ;  /* 0x00000000020613c2 */ /* 0x000e3000000e0000 */
[----:B------:R-:W0:Y:S01]  /*01c0*/  @P1 R2UR UR7, R3 ;  /* 0x00000000030713c2 */ /* 0x000e2200000e0000 */
[----:B------:R-:W-:Y:S01]  /*01d0*/  LEA R14, R6, R9, 0x6 ;  /* 0x00000009060e7211 */ /* 0x000fe200078e30ff */
[----:B------:R-:W-:Y:S01]  /*01e0*/  @P1 IMAD.MOV.U32 R4, RZ, RZ, 0x0 ;  /* 0x00000000ff041424 */ /* 0x000fe200078e00ff */
[----:B------:R-:W-:Y:S01]  /*01f0*/  @P1 MOV R5, 0x14f00000 ;  /* 0x14f0000000051802 */ /* 0x000fe20000000f00 */
[----:B------:R-:W-:Y:S01]  /*0200*/  @P1 IMAD.MOV.U32 R6, RZ, RZ, 0x0 ;  /* 0x00000000ff061424 */ /* 0x000fe200078e00ff */
[----:B------:R-:W-:Y:S01]  /*0210*/  @P1 MOV R7, 0x14f00000 ;  /* 0x14f0000000071802 */ /* 0x000fe20000000f00 */
[----:B------:R-:W-:-:S02]  /*0220*/  IMAD.WIDE R12, R14, R30, c[0x0][0x160] ;  /* 0x000058000e0c7625 */ /* 0x000fc400078e021e */
[----:B------:R1:W2:Y:S01]  /*0230*/  @P1 R2UR UR8, R4 ;  /* 0x00000000040813c2 */ /* 0x0002a200000e0000 */
[----:B------:R-:W-:-:S07]  /*0240*/  LEA.HI R8, R18, R29, RZ, 0x1a ;  /* 0x0000001d12087211 */ /* 0x000fce00078fd0ff */
[----:B------:R1:W2:Y:S01]  /*0250*/  @P1 R2UR UR9, R5 ;  /* 0x00000000050913c2 */ /* 0x0002a200000e0000 */
[----:B------:R-:W-:-:S07]  /*0260*/  LEA R8, R8, 0x300, 0x6 ;  /* 0x0000030008087811 */ /* 0x000fce00078e30ff */
[----:B------:R3:W4:Y:S01]  /*0270*/  @P1 R2UR UR10, R6 ;  /* 0x00000000060a13c2 */ /* 0x00072200000e0000 */
[----:B0-----:R-:W5:Y:S01]  /*0280*/  @P1 LDG.E.EL.128 R24, desc[UR6][R12.64] ;  /* 0x000000060c181981 */ /* 0x001f62200c2e1d00 */
[----:B------:R-:W-:Y:S01]  /*0290*/  IADD3 R15, R14, 0x100, RZ ;  /* 0x000001000e0f7810 */ /* 0x000fe20007ffe0ff */
[----:B------:R-:W-:Y:S01]  /*02a0*/  IMAD.IADD R19, R8, 0x1, R9 ;  /* 0x0000000108137824 */ /* 0x000fe200078e0209 */
[----:B------:R-:W-:Y:S01]  /*02b0*/  CS2R R10, SRZ ;  /* 0x00000000000a7805 */ /* 0x000fe2000001ff00 */
[----:B------:R-:W-:Y:S01]  /*02c0*/  CS2R R8, SRZ ;  /* 0x0000000000087805 */ /* 0x000fe2000001ff00 */
[----:B------:R-:W-:Y:S01]  /*02d0*/  IADD3 R16, R14, 0x200, RZ ;  /* 0x000002000e107810 */ /* 0x000fe20007ffe0ff */
[-C--:B------:R-:W-:Y:S01]  /*02e0*/  IMAD.WIDE R14, R15, R30.reuse, c[0x0][0x160] ;  /* 0x000058000f0e7625 */ /* 0x080fe200078e021e */
[----:B------:R3:W4:Y:S01]  /*02f0*/  @P1 R2UR UR11, R7 ;  /* 0x00000000070b13c2 */ /* 0x00072200000e0000 */
[----:B------:R-:W-:Y:S01]  /*0300*/  CS2R R20, SRZ ;  /* 0x0000000000147805 */ /* 0x000fe2000001ff00 */
[----:B------:R-:W-:Y:S01]  /*0310*/  CS2R R22, SRZ ;  /* 0x0000000000167805 */ /* 0x000fe2000001ff00 */
[----:B------:R-:W-:Y:S01]  /*0320*/  IMAD.WIDE R16, R16, R30, c[0x0][0x160] ;  /* 0x0000580010107625 */ /* 0x000fe200078e021e */
[----:B------:R-:W5:Y:S01]  /*0330*/  @P1 LDG.E.EL.128 R8, desc[UR6][R14.64] ;  /* 0x000000060e081981 */ /* 0x000f62200c2e1d00 */
[----:B-1----:R-:W-:-:S02]  /*0340*/  CS2R R4, SRZ ;  /* 0x0000000000047805 */ /* 0x002fc4000001ff00 */
[----:B------:R-:W-:Y:S01]  /*0350*/  IMAD.WIDE R2, R19, R30, c[0x0][0x160] ;  /* 0x0000580013027625 */ /* 0x000fe200078e021e */
[----:B---3--:R-:W-:Y:S01]  /*0360*/  CS2R R6, SRZ ;  /* 0x0000000000067805 */ /* 0x008fe2000001ff00 */
[----:B--2---:R-:W2:Y:S05]  /*0370*/  @P1 LDG.E.EL.128 R20, desc[UR8][R16.64] ;  /* 0x0000000810141981 */ /* 0x004eaa200c2e1d00 */
[----:B----4-:R-:W3:Y:S01]  /*0380*/  @P1 LDG.E.EL.128 R4, desc[UR10][R2.64] ;  /* 0x0000000a02041981 */ /* 0x010ee2200c2e1d00 */
[----:B------:R-:W-:-:S04]  /*0390*/  SHF.L.U32 R19, R18, 0x5, RZ ;  /* 0x0000000512137819 */ /* 0x000fc800000006ff */
[----:B------:R-:W-:Y:S02]  /*03a0*/  LOP3.LUT R35, R19, 0xe0, RZ, 0xc0, !PT ;  /* 0x000000e013237812 */ /* 0x000fe400078ec0ff */
[----:B------:R-:W-:Y:S02]  /*03b0*/  SHF.R.U32.HI R30, RZ, 0x5, R18 ;  /* 0x00000005ff1e7819 */ /* 0x000fe40000011612 */
[----:B------:R-:W-:Y:S02]  /*03c0*/  LOP3.LUT R19, R18, 0x80, RZ, 0xc0, !PT ;  /* 0x0000008012137812 */ /* 0x000fe400078ec0ff */
[----:B------:R-:W-:Y:S02]  /*03d0*/  LOP3.LUT R34, R35, 0x100, R0, 0xf8, !PT ;  /* 0x0000010023227812 */ /* 0x000fe400078ef800 */
[----:B------:R-:W-:-:S03]  /*03e0*/  SGXT.U32 R30, R30, 0x3 ;  /* 0x000000031e1e781a */ /* 0x000fc60000000000 */
[----:B------:R-:W-:Y:S01]  /*03f0*/  IMAD R34, R19, 0x4, R34 ;  /* 0x0000000413227824 */ /* 0x000fe200078e0222 */
[----:B------:R-:W-:-:S04]  /*0400*/  LOP3.LUT R32, R30, R31, RZ, 0xfc, !PT ;  /* 0x0000001f1e207212 */ /* 0x000fc800078efcff */
[----:B------:R-:W-:Y:S02]  /*0410*/  IADD3 R35, R34, 0x8, RZ ;  /* 0x0000000822237810 */ /* 0x000fe40007ffe0ff */
[----:B------:R-:W-:Y:S02]  /*0420*/  ISETP.LT.AND P2, PT, R32, 0x40, P0 ;  /* 0x000000402000780c */ /* 0x000fe40000741270 */
[----:B------:R-:W-:Y:S02]  /*0430*/  IADD3 R38, R34, 0x10, RZ ;  /* 0x0000001022267810 */ /* 0x000fe40007ffe0ff */
[----:B------:R-:W-:Y:S02]  /*0440*/  LOP3.LUT R28, R33, R34, R28, 0xfe, !PT ;  /* 0x00000022211c7212 */ /* 0x000fe400078efe1c */
[----:B------:R-:W-:Y:S02]  /*0450*/  SHF.R.U32.HI R33, RZ, 0x1, R34 ;  /* 0x00000001ff217819 */ /* 0x000fe40000011622 */
[----:B------:R-:W-:-:S02]  /*0460*/  SHF.R.U32.HI R35, RZ, 0x1, R35 ;  /* 0x00000001ff237819 */ /* 0x000fc40000011623 */
[----:B------:R-:W-:Y:S02]  /*0470*/  SHF.R.U32.HI R36, RZ, 0x1, R18 ;  /* 0x00000001ff247819 */ /* 0x000fe40000011612 */
[----:B------:R-:W-:Y:S01]  /*0480*/  SHF.R.U32.HI R39, RZ, 0x1, R38 ;  /* 0x00000001ff277819 */ /* 0x000fe20000011626 */
[C---:B------:R-:W-:Y:S01]  /*0490*/  IMAD R38, R28.reuse, 0x4, R35 ;  /* 0x000000041c267824 */ /* 0x040fe200078e0223 */
[----:B------:R-:W-:Y:S02]  /*04a0*/  LEA R33, R28, R33, 0x2 ;  /* 0x000000211c217211 */ /* 0x000fe400078e10ff */
[----:B------:R-:W-:Y:S02]  /*04b0*/  SGXT.U32 R36, R36, 0x4 ;  /* 0x000000042424781a */ /* 0x000fe40000000000 */
[----:B------:R-:W-:Y:S02]  /*04c0*/  IADD3 R40, R34, 0x18, RZ ;  /* 0x0000001822287810 */ /* 0x000fe40007ffe0ff */
[----:B------:R-:W-:Y:S01]  /*04d0*/  LEA R43, R28, R39, 0x2 ;  /* 0x000000271c2b7211 */ /* 0x000fe200078e10ff */
[----:B------:R-:W-:Y:S01]  /*04e0*/  @P2 IMAD.MOV.U32 R37, RZ, RZ, 0x14f00000 ;  /* 0x14f00000ff252424 */ /* 0x000fe200078e00ff */
[----:B------:R-:W-:-:S02]  /*04f0*/  LOP3.LUT R29, R36, R29, RZ, 0xfc, !PT ;  /* 0x0000001d241d7212 */ /* 0x000fc400078efcff */
[----:B------:R-:W-:Y:S02]  /*0500*/  SHF.R.U32.HI R41, RZ, 0x1, R40 ;  /* 0x00000001ff297819 */ /* 0x000fe40000011628 */
[C---:B------:R-:W-:Y:S02]  /*0510*/  IADD3 R42, R34.reuse, 0x400, RZ ;  /* 0x00000400222a7810 */ /* 0x040fe40007ffe0ff */
[C---:B------:R-:W-:Y:S02]  /*0520*/  IADD3 R44, R34.reuse, 0x408, RZ ;  /* 0x00000408222c7810 */ /* 0x040fe40007ffe0ff */
[----:B------:R-:W-:Y:S02]  /*0530*/  @P2 MOV R36, 0x0 ;  /* 0x0000000000242802 */ /* 0x000fe40000000f00 */
[----:B------:R-:W-:Y:S01]  /*0540*/  IADD3 R45, R34, 0x410, RZ ;  /* 0x00000410222d7810 */ /* 0x000fe20007ffe0ff */
[----:B------:R0:W1:Y:S01]  /*0550*/  @P2 R2UR UR7, R37 ;  /* 0x00000000250723c2 */ /* 0x00006200000e0000 */
[----:B------:R-:W-:Y:S01]  /*0560*/  IMAD R40, R28, 0x4, R41 ;  /* 0x000000041c287824 */ /* 0x000fe200078e0229 */
[----:B------:R-:W-:-:S02]  /*0570*/  IADD3 R35, R34, 0x808, RZ ;  /* 0x0000080822237810 */ /* 0x000fc40007ffe0ff */
[----:B------:R-:W-:-:S04]  /*0580*/  IADD3 R39, R34, 0x818, RZ ;  /* 0x0000081822277810 */ /* 0x000fc80007ffe0ff */
[----:B------:R4:W1:Y:S01]  /*0590*/  @P2 R2UR UR6, R36 ;  /* 0x00000000240623c2 */ /* 0x00086200000e0000 */
[C---:B0-----:R-:W-:Y:S02]  /*05a0*/  IADD3 R37, R34.reuse, 0x810, RZ ;  /* 0x0000081022257810 */ /* 0x041fe40007ffe0ff */
[----:B------:R-:W-:Y:S02]  /*05b0*/  IADD3 R41, R34, 0xc00, RZ ;  /* 0x00000c0022297810 */ /* 0x000fe40007ffe0ff */
[----:B------:R-:W-:Y:S02]  /*05c0*/  SHF.R.U32.HI R35, RZ, 0x1, R35 ;  /* 0x00000001ff237819 */ /* 0x000fe40000011623 */
[----:B----4-:R-:W-:Y:S02]  /*05d0*/  SHF.R.U32.HI R36, RZ, 0x1, R45 ;  /* 0x00000001ff247819 */ /* 0x010fe4000001162d */
[----:B------:R-:W-:Y:S02]  /*05e0*/  SHF.R.U32.HI R37, RZ, 0x1, R37 ;  /* 0x00000001ff257819 */ /* 0x000fe40000011625 */
[----:B------:R-:W-:-:S02]  /*05f0*/  LEA R36, R28, R36, 0x2 ;  /* 0x000000241c247211 */ /* 0x000fc400078e10ff */
[----:B------:R-:W-:Y:S02]  /*0600*/  SHF.R.U32.HI R39, RZ, 0x1, R39 ;  /* 0x00000001ff277819 */ /* 0x000fe40000011627 */
[----:B------:R-:W-:Y:S01]  /*0610*/  SHF.R.U32.HI R41, RZ, 0x1, R41 ;  /* 0x00000001ff297819 */ /* 0x000fe20000011629 */
[C---:B------:R-:W-:Y:S01]  /*0620*/  IMAD R37, R28.reuse, 0x4, R37 ;  /* 0x000000041c257824 */ /* 0x040fe200078e0225 */
[C---:B------:R-:W-:Y:S02]  /*0630*/  LEA R39, R28.reuse, R39, 0x2 ;  /* 0x000000271c277211 */ /* 0x040fe400078e10ff */
[----:B------:R-:W-:Y:S01]  /*0640*/  LEA R41, R28, R41, 0x2 ;  /* 0x000000291c297211 */ /* 0x000fe200078e10ff */
[----:B-----5:R0:W-:Y:S04]  /*0650*/  STS [R33], R24 ;  /* 0x0000001821007388 */ /* 0x0201e80000000800 */
[----:B------:R4:W-:Y:S04]  /*0660*/  STS [R38+0x20], R25 ;  /* 0x0000201926007388 */ /* 0x0009e80000000800 */
[----:B------:R5:W-:Y:S01]  /*0670*/  STS [R43+0x40], R26 ;  /* 0x0000401a2b007388 */ /* 0x000be20000000800 */
[----:B0-----:R-:W-:-:S02]  /*0680*/  SHF.R.U32.HI R24, RZ, 0x1, R44 ;  /* 0x00000001ff187819 */ /* 0x001fc4000001162c */
[C---:B----4-:R-:W-:Y:S02]  /*0690*/  IADD3 R38, R34.reuse, 0x800, RZ ;  /* 0x0000080022267810 */ /* 0x050fe40007ffe0ff */
[----:B------:R-:W-:Y:S02]  /*06a0*/  SHF.R.U32.HI R25, RZ, 0x1, R42 ;  /* 0x00000001ff197819 */ /* 0x000fe4000001162a */
[----:B-----5:R-:W-:Y:S01]  /*06b0*/  IADD3 R26, R34, 0x418, RZ ;  /* 0x00000418221a7810 */ /* 0x020fe20007ffe0ff */
[----:B------:R-:W-:Y:S01]  /*06c0*/  IMAD R24, R28, 0x4, R24 ;  /* 0x000000041c187824 */ /* 0x000fe200078e0218 */
[----:B------:R-:W-:Y:S02]  /*06d0*/  IADD3 R43, R34, 0xc08, RZ ;  /* 0x00000c08222b7810 */ /* 0x000fe40007ffe0ff */
[----:B------:R-:W-:Y:S02]  /*06e0*/  SHF.R.U32.HI R26, RZ, 0x1, R26 ;  /* 0x00000001ff1a7819 */ /* 0x000fe4000001161a */
[----:B------:R-:W-:-:S02]  /*06f0*/  SHF.R.U32.HI R45, RZ, 0x1, R38 ;  /* 0x00000001ff2d7819 */ /* 0x000fc40000011626 */
[----:B------:R-:W-:Y:S01]  /*0700*/  LEA R25, R28, R25, 0x2 ;  /* 0x000000191c197211 */ /* 0x000fe200078e10ff */
[----:B------:R0:W-:Y:S01]  /*0710*/  STS [R40+0x60], R27 ;  /* 0x0000601b28007388 */ /* 0x0001e20000000800 */
[----:B------:R-:W-:Y:S01]  /*0720*/  IADD3 R33, R34, 0xc10, RZ ;  /* 0x00000c1022217810 */ /* 0x000fe20007ffe0ff */
[C---:B------:R-:W-:Y:S01]  /*0730*/  IMAD R26, R28.reuse, 0x4, R26 ;  /* 0x000000041c1a7824 */ /* 0x040fe200078e021a */
[----:B------:R-:W-:Y:S01]  /*0740*/  SHF.R.U32.HI R43, RZ, 0x1, R43 ;  /* 0x00000001ff2b7819 */ /* 0x000fe2000001162b */
[----:B------:R-:W-:Y:S01]  /*0750*/  STS [R25+0x1000], R8 ;  /* 0x0010000819007388 */ /* 0x000fe20000000800 */
[C---:B------:R-:W-:Y:S02]  /*0760*/  LEA R45, R28.reuse, R45, 0x2 ;  /* 0x0000002d1c2d7211 */ /* 0x040fe400078e10ff */
[----:B------:R-:W-:Y:S02]  /*0770*/  LEA R42, R28, R35, 0x2 ;  /* 0x000000231c2a7211 */ /* 0x000fe400078e10ff */
[----:B0-----:R-:W-:Y:S01]  /*0780*/  IADD3 R27, R34, 0xc18, RZ ;  /* 0x00000c18221b7810 */ /* 0x001fe20007ffe0ff */
[----:B------:R0:W-:Y:S01]  /*0790*/  STS [R24+0x1020], R9 ;  /* 0x0010200918007388 */ /* 0x0001e20000000800 */
[----:B------:R-:W-:-:S02]  /*07a0*/  SHF.R.U32.HI R33, RZ, 0x1, R33 ;  /* 0x00000001ff217819 */ /* 0x000fc40000011621 */
[----:B------:R-:W-:Y:S01]  /*07b0*/  SHF.R.U32.HI R27, RZ, 0x1, R27 ;  /* 0x00000001ff1b7819 */ /* 0x000fe2000001161b */
[----:B------:R-:W-:Y:S01]  /*07c0*/  STS [R36+0x1040], R10 ;  /* 0x0010400a24007388 */ /* 0x000fe20000000800 */
[C---:B------:R-:W-:Y:S01]  /*07d0*/  IMAD R38, R28.reuse, 0x4, R43 ;  /* 0x000000041c267824 */ /* 0x040fe200078e022b */
[C---:B------:R-:W-:Y:S02]  /*07e0*/  LEA R33, R28.reuse, R33, 0x2 ;  /* 0x000000211c217211 */ /* 0x040fe400078e10ff */
[----:B------:R4:W-:Y:S01]  /*07f0*/  STS [R26+0x1060], R11 ;  /* 0x0010600b1a007388 */ /* 0x0009e20000000800 */
[----:B------:R-:W-:-:S03]  /*0800*/  LEA R40, R28, R27, 0x2 ;  /* 0x0000001b1c287211 */ /* 0x000fc600078e10ff */
[----:B--2---:R-:W-:Y:S04]  /*0810*/  STS [R45+0x2000], R20 ;  /* 0x002000142d007388 */ /* 0x004fe80000000800 */
[----:B------:R-:W-:Y:S04]  /*0820*/  STS [R42+0x2020], R21 ;  /* 0x002020152a007388 */ /* 0x000fe80000000800 */
[----:B------:R2:W-:Y:S04]  /*0830*/  STS [R37+0x2040], R22 ;  /* 0x0020401625007388 */ /* 0x0005e80000000800 */
[----:B------:R5:W-:Y:S04]  /*0840*/  STS [R39+0x2060], R23 ;  /* 0x0020601727007388 */ /* 0x000be80000000800 */
[----:B---3--:R-:W-:Y:S01]  /*0850*/  STS [R41+0x3000], R4 ;  /* 0x0030000429007388 */ /* 0x008fe20000000800 */
[----:B------:R-:W-:-:S03]  /*0860*/  LOP3.LUT R28, R18, 0x1, RZ, 0xc0, !PT ;  /* 0x00000001121c7812 */ /* 0x000fc600078ec0ff */
[----:B------:R3:W-:Y:S01]  /*0870*/  STS [R38+0x3020], R5 ;  /* 0x0030200526007388 */ /* 0x0007e20000000800 */
[----:B0-----:R-:W-:-:S03]  /*0880*/  LOP3.LUT R24, R30, 0x8, R31, 0xfe, !PT ;  /* 0x000000081e187812 */ /* 0x001fc600078efe1f */
[----:B------:R-:W-:Y:S04]  /*0890*/  STS [R33+0x3040], R6 ;  /* 0x0030400621007388 */ /* 0x000fe80000000800 */
[----:B------:R0:W-:Y:S01]  /*08a0*/  STS [R40+0x3060], R7 ;  /* 0x0030600728007388 */ /* 0x0001e20000000800 */
[----:B------:R-:W-:Y:S02]  /*08b0*/  LEA R44, R28, UR4, 0x2 ;  /* 0x000000041c2c7c11 */ /* 0x000fe4000f8e10ff */
[----:B------:R-:W-:-:S03]  /*08c0*/  ISETP.LT.AND P3, PT, R24, 0x40, P0 ;  /* 0x000000401800780c */ /* 0x000fc60000761270 */
[----:B------:R-:W-:Y:S01]  /*08d0*/  IMAD R25, R29, 0x200, R44 ;  /* 0x000002001d197824 */ /* 0x000fe200078e022c */
[----:B------:R-:W-:-:S04]  /*08e0*/  MOV R34, 0x4 ;  /* 0x0000000400227802 */ /* 0x000fc80000000f00 */
[----:B------:R-:W-:Y:S01]  /*08f0*/  LEA R27, R32, R25, 0x3 ;  /* 0x00000019201b7211 */ /* 0x000fe200078e18ff */
[----:B------:R-:W-:Y:S01]  /*0900*/  CS2R R8, SRZ ;  /* 0x0000000000087805 */ /* 0x000fe2000001ff00 */
[----:B----4-:R-:W-:-:S03]  /*0910*/  CS2R R10, SRZ ;  /* 0x00000000000a7805 */ /* 0x010fc6000001ff00 */
[----:B--2---:R-:W-:Y:S01]  /*0920*/  @P3 IMAD.MOV.U32 R22, RZ, RZ, 0x0 ;  /* 0x00000000ff163424 */ /* 0x004fe200078e00ff */
[----:B-----5:R-:W-:Y:S01]  /*0930*/  @P3 MOV R23, 0x14f00000 ;  /* 0x14f0000000173802 */ /* 0x020fe20000000f00 */
[----:B------:R-:W-:Y:S01]  /*0940*/  IMAD.WIDE R20, R27, R34, c[0x0][0x168] ;  /* 0x00005a001b147625 */ /* 0x000fe200078e0222 */
[----:B------:R-:W-:Y:S01]  /*0950*/  BAR.SYNC.DEFER_BLOCKING 0x0 ;  /* 0x0000000000007b1d */ /* 0x000fe20000010000 */
[----:B------:R-:W-:-:S05]  /*0960*/  LOP3.LUT R32, R30, 0x10, R31, 0xfe, !PT ;  /* 0x000000101e207812 */ /* 0x000fca00078efe1f */
[----:B------:R-:W2:Y:S08]  /*0970*/  @P3 R2UR UR4, R22 ;  /* 0x00000000160433c2 */ /* 0x000eb000000e0000 */
[----:B------:R-:W2:Y:S01]  /*0980*/  @P3 R2UR UR5, R23 ;  /* 0x00000000170533c2 */ /* 0x000ea200000e0000 */
[----:B-1----:R1:W4:Y:S01]  /*0990*/  @P2 LDG.E.EL.128 R8, desc[UR6][R20.64] ;  /* 0x0000000614082981 */ /* 0x002322200c2e1d00 */
[----:B------:R-:W-:-:S02]  /*09a0*/  ISETP.LT.AND P2, PT, R32, 0x40, P0 ;  /* 0x000000402000780c */ /* 0x000fc40000741270 */
[----:B------:R-:W-:Y:S01]  /*09b0*/  LEA R27, R24, R25, 0x3 ;  /* 0x00000019181b7211 */ /* 0x000fe200078e18ff */
[----:B---3--:R-:W-:Y:S01]  /*09c0*/  CS2R R4, SRZ ;  /* 0x0000000000047805 */ /* 0x008fe2000001ff00 */
[----:B0-----:R-:W-:Y:S01]  /*09d0*/  CS2R R6, SRZ ;  /* 0x0000000000067805 */ /* 0x001fe2000001ff00 */
[----:B------:R-:W-:Y:S02]  /*09e0*/  LOP3.LUT R24, R30, 0x18, R31, 0xfe, !PT ;  /* 0x000000181e187812 */ /* 0x000fe400078efe1f */
[----:B------:R-:W-:-:S06]  /*09f0*/  IMAD.WIDE R26, R27, R34, c[0x0][0x168] ;  /* 0x00005a001b1a7625 */ /* 0x000fcc00078e0222 */
[----:B------:R-:W-:Y:S01]  /*0a00*/  @P2 MOV R36, 0x0 ;  /* 0x0000000000242802 */ /* 0x000fe20000000f00 */
[----:B------:R-:W-:Y:S01]  /*0a10*/  @P2 IMAD.MOV.U32 R37, RZ, RZ, 0x14f00000 ;  /* 0x14f00000ff252424 */ /* 0x000fe200078e00ff */
[----:B--2---:R0:W2:Y:S02]  /*0a20*/  @P3 LDG.E.EL.128 R4, desc[UR4][R26.64] ;  /* 0x000000041a043981 */ /* 0x0040a4200c2e1d00 */
[----:B------:R3:W5:Y:S01]  /*0a30*/  @P2 R2UR UR6, R36 ;  /* 0x00000000240623c2 */ /* 0x00076200000e0000 */
[----:B------:R-:W-:-:S07]  /*0a40*/  ISETP.LT.AND P3, PT, R24, 0x40, P0 ;  /* 0x000000401800780c */ /* 0x000fce0000761270 */
[----:B------:R0:W5:Y:S01]  /*0a50*/  @P2 R2UR UR7, R37 ;  /* 0x00000000250723c2 */ /* 0x00016200000e0000 */
[----:B------:R-:W-:Y:S01]  /*0a60*/  LEA R31, R32, R25, 0x3 ;  /* 0x00000019201f7211 */ /* 0x000fe200078e18ff */
[----:B-1----:R-:W-:Y:S01]  /*0a70*/  CS2R R20, SRZ ;  /* 0x0000000000147805 */ /* 0x002fe2000001ff00 */
[----:B------:R-:W-:-:S03]  /*0a80*/  CS2R R22, SRZ ;  /* 0x0000000000167805 */ /* 0x000fc6000001ff00 */
[----:B---3--:R-:W-:Y:S01]  /*0a90*/  @P3 IMAD.MOV.U32 R36, RZ, RZ, 0x0 ;  /* 0x00000000ff243424 */ /* 0x008fe200078e00ff */
[----:B0-----:R-:W-:Y:S01]  /*0aa0*/  @P3 MOV R37, 0x14f00000 ;  /* 0x14f0000000253802 */ /* 0x001fe20000000f00 */
[----:B------:R-:W-:Y:S01]  /*0ab0*/  IMAD.WIDE R30, R31, R34, c[0x0][0x168] ;  /* 0x00005a001f1e7625 */ /* 0x000fe200078e0222 */
[----:B------:R-:W-:Y:S01]  /*0ac0*/  @P0 MOV R38, 0x0 ;  /* 0x0000000000260802 */ /* 0x000fe20000000f00 */
[----:B------:R0:W1:Y:S02]  /*0ad0*/  @P3 R2UR UR4, R36 ;  /* 0x00000000240433c2 */ /* 0x00006400000e0000 */
[----:B------:R-:W-:-:S06]  /*0ae0*/  @P0 IMAD.MOV.U32 R39, RZ, RZ, 0x14f00000 ;  /* 0x14f00000ff270424 */ /* 0x000fcc00078e00ff */
[----:B------:R0:W1:Y:S01]  /*0af0*/  @P3 R2UR UR5, R37 ;  /* 0x00000000250533c2 */ /* 0x00006200000e0000 */
[----:B-----5:R3:W5:Y:S07]  /*0b00*/  @P2 LDG.E.EL.128 R20, desc[UR6][R30.64] ;  /* 0x000000061e142981 */ /* 0x02076e200c2e1d00 */
[----:B------:R-:W3:Y:S08]  /*0b10*/  @P0 R2UR UR6, R38 ;  /* 0x00000000260603c2 */ /* 0x000ef000000e0000 */
[----:B------:R-:W3:Y:S01]  /*0b20*/  @P0 R2UR UR7, R39 ;  /* 0x00000000270703c2 */ /* 0x000ee200000e0000 */
[----:B------:R-:W-:-:S02]  /*0b30*/  SHF.L.U32 R44, R44, 0x6, RZ ;  /* 0x000000062c2c7819 */ /* 0x000fc400000006ff */
[----:B------:R-:W-:Y:S01]  /*0b40*/  LEA R33, R24, R25, 0x3 ;  /* 0x0000001918217211 */ /* 0x000fe200078e18ff */
[----:B------:R-:W-:Y:S01]  /*0b50*/  CS2R R26, SRZ ;  /* 0x00000000001a7805 */ /* 0x000fe2000001ff00 */
[----:B------:R-:W-:Y:S01]  /*0b60*/  CS2R R24, SRZ ;  /* 0x0000000000187805 */ /* 0x000fe2000001ff00 */
[----:B------:R-:W-:Y:S02]  /*0b70*/  IMAD.IADD R35, R29, 0x1, R44 ;  /* 0x000000011d237824 */ /* 0x000fe400078e022c */
[----:B------:R-:W-:Y:S01]  /*0b80*/  IMAD.WIDE R32, R33, R34, c[0x0][0x168] ;  /* 0x00005a0021207625 */ /* 0x000fe200078e0222 */
[----:B------:R-:W-:-:S03]  /*0b90*/  CS2R R40, SRZ ;  /* 0x0000000000287805 */ /* 0x000fc6000001ff00 */
[----:B0-----:R-:W-:Y:S01]  /*0ba0*/  IMAD.WIDE.U32 R36, R35, R34, c[0x0][0x170] ;  /* 0x00005c0023247625 */ /* 0x001fe200078e0022 */
[----:B-1----:R0:W5:Y:S04]  /*0bb0*/  @P3 LDG.E.EL.128 R24, desc[UR4][R32.64] ;  /* 0x0000000420183981 */ /* 0x002168200c2e1d00 */
[----:B---3--:R1:W3:Y:S01]  /*0bc0*/  @P0 LDG.E.EL R40, desc[UR6][R36.64] ;  /* 0x0000000624280981 */ /* 0x0082e2200c2e1900 */
[----:B------:R-:W0:Y:S01]  /*0bd0*/  @P0 R2UR UR4, R38 ;  /* 0x00000000260403c2 */ /* 0x000e2200000e0000 */
[----:B------:R-:W-:-:S07]  /*0be0*/  IADD3 R29, P2, R29, R44, RZ ;  /* 0x0000002c1d1d7210 */ /* 0x000fce0007f5e0ff */
[----:B------:R-:W0:Y:S01]  /*0bf0*/  @P0 R2UR UR5, R39 ;  /* 0x00000000270503c2 */ /* 0x000e2200000e0000 */
[----:B------:R-:W-:Y:S02]  /*0c00*/  IADD3.X R30, RZ, RZ, RZ, P2, !PT ;  /* 0x000000ffff1e7210 */ /* 0x000fe400017fe4ff */
[C---:B------:R-:W-:Y:S02]  /*0c10*/  SHF.L.U32 R42, R29.reuse, 0x2, RZ ;  /* 0x000000021d2a7819 */ /* 0x040fe400000006ff */
[----:B------:R-:W-:Y:S02]  /*0c20*/  SHF.L.U64.HI R43, R29, 0x2, R30 ;  /* 0x000000021d2b7819 */ /* 0x000fe4000001021e */
[----:B------:R-:W-:Y:S01]  /*0c30*/  IADD3 R30, P2, R42, c[0x0][0x170], RZ ;  /* 0x00005c002a1e7a10 */ /* 0x000fe20007f5e0ff */
[----:B------:R-:W-:Y:S01]  /*0c40*/  @P0 IMAD.MOV.U32 R44, RZ, RZ, 0x0 ;  /* 0x00000000ff2c0424 */ /* 0x000fe200078e00ff */
[----:B------:R-:W-:Y:S02]  /*0c50*/  @P0 MOV R45, 0x14f00000 ;  /* 0x14f00000002d0802 */ /* 0x000fe40000000f00 */
[----:B------:R-:W-:Y:S01]  /*0c60*/  IADD3.X R31, R43, c[0x0][0x174], RZ, P2, !PT ;  /* 0x00005d002b1f7a10 */ /* 0x000fe200017fe4ff */
[----:B------:R-:W1:Y:S08]  /*0c70*/  @P0 R2UR UR6, R44 ;  /* 0x000000002c0603c2 */ /* 0x000e7000000e0000 */
[----:B------:R-:W1:Y:S01]  /*0c80*/  @P0 R2UR UR7, R45 ;  /* 0x000000002d0703c2 */ /* 0x000e6200000e0000 */
[----:B0-----:R0:W3:Y:S01]  /*0c90*/  @P0 LDG.E.EL R41, desc[UR4][R30.64+0x100] ;  /* 0x000100041e290981 */ /* 0x0010e2200c2e1900 */
[----:B------:R-:W-:Y:S01]  /*0ca0*/  @P0 MOV R32, 0x0 ;  /* 0x0000000000200802 */ /* 0x000fe20000000f00 */
[----:B------:R-:W-:-:S05]  /*0cb0*/  @P0 IMAD.MOV.U32 R33, RZ, RZ, 0x14f00000 ;  /* 0x14f00000ff210424 */ /* 0x000fca00078e00ff */
[----:B------:R-:W0:Y:S01]  /*0cc0*/  @P0 R2UR UR8, R32 ;  /* 0x00000000200803c2 */ /* 0x000e2200000e0000 */
[----:B------:R-:W-:Y:S01]  /*0cd0*/  MOV R29, RZ ;  /* 0x000000ff001d7202 */ /* 0x000fe20000000f00 */
[----:B------:R-:W-:-:S06]  /*0ce0*/  IMAD.WIDE.U32 R34, R35, R34, c[0x0][0x178] ;  /* 0x00005e0023227625 */ /* 0x000fcc00078e0022 */
[----:B------:R-:W0:Y:S01]  /*0cf0*/  @P0 R2UR UR9, R33 ;  /* 0x00000000210903c2 */ /* 0x000e2200000e0000 */
[----:B------:R-:W-:Y:S01]  /*0d00*/  IADD3 R42, P2, R42, c[0x0][0x178], RZ ;  /* 0x00005e002a2a7a10 */ /* 0x000fe20007f5e0ff */
[----:B-1----:R1:W3:Y:S01]  /*0d10*/  @P0 LDG.E.EL R29, desc[UR6][R34.64] ;  /* 0x00000006221d0981 */ /* 0x0022e2200c2e1900 */
[----:B------:R-:W-:Y:S02]  /*0d20*/  CS2R R44, SRZ ;  /* 0x00000000002c7805 */ /* 0x000fe4000001ff00 */
[----:B------:R-:W-:-:S04]  /*0d30*/  IADD3.X R43, R43, c[0x0][0x17c], RZ, P2, !PT ;  /* 0x00005f002b2b7a10 */ /* 0x000fc800017fe4ff */
[----:B------:R0:W3:Y:S01]  /*0d40*/  @P0 LDG.E.EL R45, desc[UR4][R30.64+0x200] ;  /* 0x000200041e2d0981 */ /* 0x0000e2200c2e1900 */
[----:B------:R-:W1:Y:S03]  /*0d50*/  @P0 R2UR UR4, R32 ;  /* 0x00000000200403c2 */ /* 0x000e6600000e0000 */
[----:B0-----:R0:W3:Y:S05]  /*0d60*/  @P0 LDG.E.EL R44, desc[UR8][R42.64+0x100] ;  /* 0x000100082a2c0981 */ /* 0x0010ea200c2e1900 */
[----:B------:R-:W0:Y:S01]  /*0d70*/  @P0 R2UR UR5, R33 ;  /* 0x00000000210503c2 */ /* 0x000e2200000e0000 */
[----:B------:R-:W-:Y:S01]  /*0d80*/  @P0 MOV R36, 0x0 ;  /* 0x0000000000240802 */ /* 0x000fe20000000f00 */
[----:B------:R-:W-:-:S06]  /*0d90*/  @P0 IMAD.MOV.U32 R37, RZ, RZ, 0x14f00000 ;  /* 0x14f00000ff250424 */ /* 0x000fcc00078e00ff */
[----:B------:R0:W0:Y:S08]  /*0da0*/  @P0 R2UR UR6, R36 ;  /* 0x00000000240603c2 */ /* 0x00003000000e0000 */
[----:B------:R0:W0:Y:S01]  /*0db0*/  @P0 R2UR UR7, R37 ;  /* 0x00000000250703c2 */ /* 0x00002200000e0000 */
[----:B-1----:R-:W-:Y:S02]  /*0dc0*/  @P0 MOV R34, 0x0 ;  /* 0x0000000000220802 */ /* 0x002fe40000000f00 */
[----:B------:R-:W-:Y:S01]  /*0dd0*/  @P0 MOV R35, 0x14f00000 ;  /* 0x14f0000000230802 */ /* 0x000fe20000000f00 */
[----:B0-----:R-:W-:Y:S01]  /*0de0*/  CS2R R36, SRZ ;  /* 0x0000000000247805 */ /* 0x001fe2000001ff00 */
[----:B------:R-:W-:-:S05]  /*0df0*/  IMAD.SHL.U32 R39, R18, 0x80, RZ ;  /* 0x0000008012277824 */ /* 0x000fca00078e00ff */
[----:B------:R0:W3:Y:S01]  /*0e00*/  @P0 LDG.E.EL R37, desc[UR4][R30.64+0x300] ;  /* 0x000300041e250981 */ /* 0x0000e2200c2e1900 */
[----:B------:R-:W1:Y:S08]  /*0e10*/  @P0 R2UR UR4, R34 ;  /* 0x00000000220403c2 */ /* 0x000e7000000e0000 */
[----:B------:R-:W1:Y:S01]  /*0e20*/  @P0 R2UR UR5, R35 ;  /* 0x00000000230503c2 */ /* 0x000e6200000e0000 */
[----:B------:R-:W-:Y:S01]  /*0e30*/  LEA.HI R39, R18, R39, RZ, 0x1e ;  /* 0x0000002712277211 */ /* 0x000fe200078ff0ff */
[----:B------:R0:W3:Y:S03]  /*0e40*/  @P0 LDG.E.EL R36, desc[UR6][R42.64+0x200] ;  /* 0x000200062a240981 */ /* 0x0000e6200c2e1900 */
[----:B------:R-:W-:-:S04]  /*0e50*/  LOP3.LUT R38, R39, 0xf18, RZ, 0xc0, !PT ;  /* 0x00000f1827267812 */ /* 0x000fc800078ec0ff */
[----:B------:R-:W-:Y:S02]  /*0e60*/  LEA.HI R33, R19, R38, RZ, 0x1e ;  /* 0x0000002613217211 */ /* 0x000fe400078ff0ff */
[----:B------:R-:W-:-:S06]  /*0e70*/  MOV R19, RZ ;  /* 0x000000ff00137202 */ /* 0x000fcc0000000f00 */
[----:B-1----:R1:W3:Y:S01]  /*0e80*/  @P0 LDG.E.EL R19, desc[UR4][R42.64+0x300] ;  /* 0x000300042a130981 */ /* 0x0022e2200c2e1900 */
[----:B------:R-:W-:Y:S02]  /*0e90*/  LEA R39, R28, R33, 0x2 ;  /* 0x000000211c277211 */ /* 0x000fe400078e10ff */
[----:B------:R-:W-:-:S05]  /*0ea0*/  SHF.R.U32.HI R38, RZ, 0x1, R33 ;  /* 0x00000001ff267819 */ /* 0x000fca0000011621 */
[----:B------:R-:W-:-:S05]  /*0eb0*/  IMAD R32, R39, 0x4, R38 ;  /* 0x0000000427207824 */ /* 0x000fca00078e0226 */
[----:B------:R-:W4:Y:S04]  /*0ec0*/  LDS R35, [R32] ;  /* 0x0000000020237984 */ /* 0x000f280000000800 */
[----:B------:R-:W4:Y:S01]  /*0ed0*/  LDS R38, [R32+0x4] ;  /* 0x0000040020267984 */ /* 0x000f220000000800 */
[C---:B0-----:R-:W-:Y:S02]  /*0ee0*/  IADD3 R30, R33.reuse, 0x40, RZ ;  /* 0x00000040211e7810 */ /* 0x041fe40007ffe0ff */
[C---:B------:R-:W-:Y:S02]  /*0ef0*/  IADD3 R31, R33.reuse, 0x80, RZ ;  /* 0x00000080211f7810 */ /* 0x040fe40007ffe0ff */
[----:B------:R-:W-:Y:S02]  /*0f00*/  IADD3 R33, R33, 0xc0, RZ ;  /* 0x000000c021217810 */ /* 0x000fe40007ffe0ff */
[----:B------:R-:W-:-:S02]  /*0f10*/  SHF.R.U32.HI R30, RZ, 0x1, R30 ;  /* 0x00000001ff1e7819 */ /* 0x000fc4000001161e */
[----:B------:R-:W-:Y:S02]  /*0f20*/  SHF.R.U32.HI R34, RZ, 0x1, R31 ;  /* 0x00000001ff227819 */ /* 0x000fe4000001161f */
[----:B------:R-:W-:Y:S02]  /*0f30*/  SHF.R.U32.HI R31, RZ, 0x1, R33 ;  /* 0x00000001ff1f7819 */ /* 0x000fe40000011621 */
[----:B------:R-:W-:-:S05]  /*0f40*/  LEA R33, R39, R30, 0x2 ;  /* 0x0000001e27217211 */ /* 0x000fca00078e10ff */
[----:B-1----:R-:W2:Y:S01]  /*0f50*/  LDS R43, [R33+0x100] ;  /* 0x00010000212b7984 */ /* 0x002ea20000000800 */
[C---:B------:R-:W-:Y:S01]  /*0f60*/  LEA R30, R39.reuse, R34, 0x2 ;  /* 0x00000022271e7211 */ /* 0x040fe200078e10ff */
[----:B------:R-:W-:Y:S02]  /*0f70*/  IMAD R31, R39, 0x4, R31 ;  /* 0x00000004271f7824 */ /* 0x000fe400078e021f */
[----:B------:R-:W0:Y:S04]  /*0f80*/  LDS R39, [R32+0x8] ;  /* 0x0000080020277984 */ /* 0x000e280000000800 */
[----:B------:R-:W-:Y:S04]  /*0f90*/  LDS R34, [R31+0x300] ;  /* 0x000300001f227984 */ /* 0x000fe80000000800 */
[----:B------:R-:W-:Y:S01]  /*0fa0*/  LDS R32, [R32+0xc] ;  /* 0x00000c0020207984 */ /* 0x000fe20000000800 */
[----:B----4-:R-:W-:Y:S01]  /*0fb0*/  FADD R35, R35, R8 ;  /* 0x0000000823237221 */ /* 0x010fe20000000000 */
[----:B------:R-:W-:-:S02]  /*0fc0*/  FADD R8, R38, R9 ;  /* 0x0000000926087221 */ /* 0x000fc40000000000 */
[----:B------:R-:W5:Y:S01]  /*0fd0*/  LDS R9, [R30+0x200] ;  /* 0x000200001e097984 */ /* 0x000f620000000800 */
[----:B--2---:R-:W-:-:S03]  /*0fe0*/  FADD R43, R43, R4 ;  /* 0x000000042b2b7221 */ /* 0x004fc60000000000 */
[----:B------:R-:W1:Y:S01]  /*0ff0*/  LDS R4, [R33+0x104] ;  /* 0x0001040021047984 */ /* 0x000e620000000800 */
[----:B0-----:R-:W-:-:S03]  /*1000*/  FADD R10, R39, R10 ;  /* 0x0000000a270a7221 */ /* 0x001fc60000000000 */
[----:B------:R-:W0:Y:S01]  /*1010*/  LDS R39, [R33+0x108] ;  /* 0x0001080021277984 */ /* 0x000e220000000800 */
[----:B-----5:R-:W-:-:S03]  /*1020*/  FADD R9, R9, R20 ;  /* 0x0000001409097221 */ /* 0x020fc60000000000 */
[----:B------:R-:W2:Y:S01]  /*1030*/  LDS R20, [R31+0x304] ;  /* 0x000304001f147984 */ /* 0x000ea20000000800 */
[----:B------:R-:W-:Y:S01]  /*1040*/  FADD R24, R34, R24 ;  /* 0x0000001822187221 */ /* 0x000fe20000000000 */
[--C-:B---3--:R-:W-:Y:S01]  /*1050*/  FADD R34, R35, -R40.reuse ;  /* 0x8000002823227221 */ /* 0x108fe20000000000 */
[--C-:B------:R-:W-:Y:S01]  /*1060*/  FADD R35, R43, -R40.reuse ;  /* 0x800000282b237221 */ /* 0x100fe20000000000 */
[--C-:B------:R-:W-:Y:S01]  /*1070*/  FADD R9, R9, -R40.reuse ;  /* 0x8000002809097221 */ /* 0x100fe20000000000 */
[----:B------:R-:W-:Y:S02]  /*1080*/  FADD R40, R24, -R40 ;  /* 0x8000002818287221 */ /* 0x000fe40000000000 */
[----:B------:R-:W3:Y:S01]  /*1090*/  LDS R24, [R30+0x204] ;  /* 0x000204001e187984 */ /* 0x000ee20000000800 */
[----:B-1----:R-:W-:-:S03]  /*10a0*/  FADD R4, R4, R5 ;  /* 0x0000000504047221 */ /* 0x002fc60000000000 */
[----:B------:R-:W1:Y:S01]  /*10b0*/  LDS R5, [R30+0x208] ;  /* 0x000208001e057984 */ /* 0x000e620000000800 */
[----:B------:R-:W-:Y:S01]  /*10c0*/  FMUL R40, R40, 1.4426950216293334961 ;  /* 0x3fb8aa3b28287820 */ /* 0x000fe20000400000 */
[----:B------:R-:W-:Y:S01]  /*10d0*/  FMUL R38, R35, 1.4426950216293334961 ;  /* 0x3fb8aa3b23267820 */ /* 0x000fe20000400000 */
[----:B0-----:R-:W-:Y:S01]  /*10e0*/  FADD R6, R39, R6 ;  /* 0x0000000627067221 */ /* 0x001fe20000000000 */
[----:B--2---:R-:W-:Y:S01]  /*10f0*/  FADD R20, R20, R25 ;  /* 0x0000001914147221 */ /* 0x004fe20000000000 */
[----:B------:R-:W-:Y:S01]  /*1100*/  LDS R30, [R30+0x20c] ;  /* 0x00020c001e1e7984 */ /* 0x000fe20000000800 */
[----:B------:R-:W-:Y:S01]  /*1110*/  FSETP.GEU.AND P0, PT, R40, -126, PT ;  /* 0xc2fc00002800780b */ /* 0x000fe20003f0e000 */
[----:B------:R-:W-:Y:S01]  /*1120*/  FMUL R39, R34, 1.4426950216293334961 ;  /* 0x3fb8aa3b22277820 */ /* 0x000fe20000400000 */
[----:B------:R-:W-:Y:S01]  /*1130*/  FSETP.GEU.AND P6, PT, R38, -126, PT ;  /* 0xc2fc00002600780b */ /* 0x000fe20003fce000 */
[----:B------:R-:W-:-:S03]  /*1140*/  FMUL R35, R9, 1.4426950216293334961 ;  /* 0x3fb8aa3b09237820 */ /* 0x000fc60000400000 */
[----:B------:R-:W-:Y:S02]  /*1150*/  FSETP.GEU.AND P2, PT, R39, -126, PT ;  /* 0xc2fc00002700780b */ /* 0x000fe40003f4e000 */
[----:B------:R-:W-:-:S05]  /*1160*/  FSETP.GEU.AND P3, PT, R35, -126, PT ;  /* 0xc2fc00002300780b */ /* 0x000fca0003f6e000 */
[----:B------:R-:W-:Y:S02]  /*1170*/  @!P0 FMUL R40, R40, 0.5 ;  /* 0x3f00000028288820 */ /* 0x000fe40000400000 */
[----:B------:R-:W-:-:S04]  /*1180*/  @!P6 FMUL R38, R38, 0.5 ;  /* 0x3f0000002626e820 */ /* 0x000fc80000400000 */
[----:B------:R-:W-:Y:S01]  /*1190*/  MUFU.EX2 R40, R40 ;  /* 0x0000002800287308 */ /* 0x000fe20000000800 */
[----:B------:R-:W-:Y:S01]  /*11a0*/  @!P2 FMUL R39, R39, 0.5 ;  /* 0x3f0000002727a820 */ /* 0x000fe20000400000 */
[----:B------:R-:W-:Y:S01]  /*11b0*/  FADD R8, R8, -R41 ;  /* 0x8000002908087221 */ /* 0x000fe20000000000 */
[----:B---3--:R-:W-:-:S05]  /*11c0*/  FADD R24, R24, R21 ;  /* 0x0000001518187221 */ /* 0x008fca0000000000 */
[----:B------:R-:W0:Y:S01]  /*11d0*/  MUFU.EX2 R21, R38 ;  /* 0x0000002600157308 */ /* 0x000e220000000800 */
[--C-:B------:R-:W-:Y:S01]  /*11e0*/  FADD R4, R4, -R41.reuse ;  /* 0x8000002904047221 */ /* 0x100fe20000000000 */
[--C-:B------:R-:W-:Y:S01]  /*11f0*/  FADD R24, R24, -R41.reuse ;  /* 0x8000002918187221 */ /* 0x100fe20000000000 */
[----:B------:R-:W-:Y:S01]  /*1200*/  FADD R20, R20, -R41 ;  /* 0x8000002914147221 */ /* 0x000fe20000000000 */
[----:B------:R-:W-:-:S04]  /*1210*/  @!P3 FMUL R35, R35, 0.5 ;  /* 0x3f0000002323b820 */ /* 0x000fc80000400000 */
[----:B------:R2:W3:Y:S01]  /*1220*/  MUFU.EX2 R9, R39 ;  /* 0x0000002700097308 */ /* 0x0004e20000000800 */
[----:B-1----:R-:W-:Y:S01]  /*1230*/  FADD R22, R5, R22 ;  /* 0x0000001605167221 */ /* 0x002fe20000000000 */
[----:B------:R-:W-:Y:S01]  /*1240*/  SHF.L.U32 R34, R18, 0x4, RZ ;  /* 0x0000000412227819 */ /* 0x000fe200000006ff */
[----:B------:R-:W-:Y:S01]  /*1250*/  FMUL R5, R8, 1.4426950216293334961 ;  /* 0x3fb8aa3b08057820 */ /* 0x000fe20000400000 */
[----:B------:R-:W-:Y:S01]  /*1260*/  FMUL R25, R4, 1.4426950216293334961 ;  /* 0x3fb8aa3b04197820 */ /* 0x000fe20000400000 */
[----:B------:R-:W-:Y:S01]  /*1270*/  FMUL R24, R24, 1.4426950216293334961 ;  /* 0x3fb8aa3b18187820 */ /* 0x000fe20000400000 */
[----:B--2---:R-:W1:Y:S01]  /*1280*/  LDS R39, [R31+0x308] ;  /* 0x000308001f277984 */ /* 0x004e620000000800 */
[----:B------:R-:W-:Y:S01]  /*1290*/  FMUL R20, R20, 1.4426950216293334961 ;  /* 0x3fb8aa3b14147820 */ /* 0x000fe20000400000 */
[----:B------:R-:W2:Y:S01]  /*12a0*/  MUFU.EX2 R35, R35 ;  /* 0x0000002300237308 */ /* 0x000ea20000000800 */
[----:B0-----:R-:W-:Y:S01]  /*12b0*/  @!P6 FMUL R21, R21, R21 ;  /* 0x000000151515e220 */ /* 0x001fe20000400000 */
[----:B------:R-:W-:Y:S01]  /*12c0*/  @!P0 FMUL R40, R40, R40 ;  /* 0x0000002828288220 */ /* 0x000fe20000400000 */
[----:B------:R-:W-:Y:S01]  /*12d0*/  LOP3.LUT R43, R34, 0x1e0, RZ, 0xc0, !PT ;  /* 0x000001e0222b7812 */ /* 0x000fe200078ec0ff */
[----:B------:R-:W0:Y:S01]  /*12e0*/  LDS R8, [R33+0x10c] ;  /* 0x00010c0021087984 */ /* 0x000e220000000800 */
[----:B------:R-:W-:-:S02]  /*12f0*/  FSETP.GEU.AND P4, PT, R5, -126, PT ;  /* 0xc2fc00000500780b */ /* 0x000fc40003f8e000 */
[----:B------:R-:W-:Y:S01]  /*1300*/  FSETP.GEU.AND P5, PT, R25, -126, PT ;  /* 0xc2fc00001900780b */ /* 0x000fe20003fae000 */
[----:B------:R-:W4:Y:S01]  /*1310*/  S2R R34, SR_TID.X ;  /* 0x0000000000227919 */ /* 0x000f220000002100 */
[----:B------:R-:W-:Y:S02]  /*1320*/  FSETP.GEU.AND P6, PT, R24, -126, PT ;  /* 0xc2fc00001800780b */ /* 0x000fe40003fce000 */
[----:B------:R-:W-:Y:S01]  /*1330*/  FSETP.GEU.AND P0, PT, R20, -126, PT ;  /* 0xc2fc00001400780b */ /* 0x000fe20003f0e000 */
[----:B---3--:R-:W-:Y:S01]  /*1340*/  @!P2 FMUL R9, R9, R9 ;  /* 0x000000090909a220 */ /* 0x008fe20000400000 */
[----:B------:R-:W-:Y:S01]  /*1350*/  FSETP.GT.AND P2, PT, |R29|, 8.50705917302346158658e+37, PT ;  /* 0x7e8000001d00780b */ /* 0x000fe20003f44200 */
[----:B--2---:R-:W-:-:S04]  /*1360*/  @!P3 FMUL R35, R35, R35 ;  /* 0x000000232323b220 */ /* 0x004fc80000400000 */
[----:B------:R-:W-:Y:S02]  /*1370*/  @!P4 FMUL R5, R5, 0.5 ;  /* 0x3f0000000505c820 */ /* 0x000fe40000400000 */
[----:B------:R-:W-:Y:S02]  /*1380*/  @!P5 FMUL R25, R25, 0.5 ;  /* 0x3f0000001919d820 */ /* 0x000fe40000400000 */
[----:B------:R-:W-:Y:S02]  /*1390*/  @!P6 FMUL R24, R24, 0.5 ;  /* 0x3f0000001818e820 */ /* 0x000fe40000400000 */
[----:B------:R-:W-:Y:S01]  /*13a0*/  @!P0 FMUL R20, R20, 0.5 ;  /* 0x3f00000014148820 */ /* 0x000fe20000400000 */
[C---:B------:R-:W-:Y:S01]  /*13b0*/  FSETP.GEU.AND P3, PT, |R29|.reuse, 1.175494350822287508e-38, PT ;  /* 0x008000001d00780b */ /* 0x040fe20003f6e200 */
[----:B------:R-:W2:Y:S01]  /*13c0*/  MUFU.EX2 R5, R5 ;  /* 0x0000000500057308 */ /* 0x000ea20000000800 */
[----:B------:R-:W-:Y:S01]  /*13d0*/  @P2 FMUL R29, R29, 0.25 ;  /* 0x3e8000001d1d2820 */ /* 0x000fe20000400000 */
[----:B------:R-:W-:-:S06]  /*13e0*/  @P2 FMUL R9, R9, 0.25 ;  /* 0x3e80000009092820 */ /* 0x000fcc0000400000 */
[----:B------:R-:W3:Y:S01]  /*13f0*/  MUFU.EX2 R25, R25 ;  /* 0x0000001900197308 */ /* 0x000ee20000000800 */
[----:B----4-:R-:W-:Y:S01]  /*1400*/  SHF.R.U32.HI R34, RZ, 0x1, R34 ;  /* 0x00000001ff227819 */ /* 0x010fe20000011622 */
[----:B------:R-:W-:-:S06]  /*1410*/  @P2 FMUL R21, R21, 0.25 ;  /* 0x3e80000015152820 */ /* 0x000fcc0000400000 */
[----:B------:R-:W4:Y:S01]  /*1420*/  MUFU.EX2 R24, R24 ;  /* 0x0000001800187308 */ /* 0x000f220000000800 */
[----:B------:R-:W-:Y:S01]  /*1430*/  @P2 FMUL R35, R35, 0.25 ;  /* 0x3e80000023232820 */ /* 0x000fe20000400000 */
[----:B------:R-:W-:-:S06]  /*1440*/  @P2 FMUL R40, R40, 0.25 ;  /* 0x3e80000028282820 */ /* 0x000fcc0000400000 */
[----:B------:R-:W5:Y:S01]  /*1450*/  MUFU.EX2 R20, R20 ;  /* 0x0000001400147308 */ /* 0x000f620000000800 */
[----:B------:R-:W-:Y:S01]  /*1460*/  FSETP.GT.AND P2, PT, |R44|, 8.50705917302346158658e+37, PT ;  /* 0x7e8000002c00780b */ /* 0x000fe20003f44200 */
[----:B------:R-:W-:Y:S01]  /*1470*/  @!P3 FMUL R29, R29, 16777216 ;  /* 0x4b8000001d1db820 */ /* 0x000fe20000400000 */
[----:B------:R-:W-:Y:S01]  /*1480*/  @!P3 FMUL R9, R9, 16777216 ;  /* 0x4b8000000909b820 */ /* 0x000fe20000400000 */
[----:B------:R-:W-:Y:S01]  /*1490*/  @!P3 FMUL R21, R21, 16777216 ;  /* 0x4b8000001515b820 */ /* 0x000fe20000400000 */
[----:B------:R-:W-:Y:S01]  /*14a0*/  @!P3 FMUL R35, R35, 16777216 ;  /* 0x4b8000002323b820 */ /* 0x000fe20000400000 */
[----:B------:R-:W-:Y:S01]  /*14b0*/  @!P3 FMUL R40, R40, 16777216 ;  /* 0x4b8000002828b820 */ /* 0x000fe20000400000 */
[----:B------:R-:W-:Y:S01]  /*14c0*/  LOP3.LUT R4, R34, 0x60, RZ, 0xc0, !PT ;  /* 0x0000006022047812 */ /* 0x000fe200078ec0ff */
[----:B-1----:R-:W-:Y:S01]  /*14d0*/  FADD R26, R39, R26 ;  /* 0x0000001a271a7221 */ /* 0x002fe20000000000 */
[----:B------:R-:W-:Y:S01]  /*14e0*/  FSETP.GEU.AND P3, PT, |R44|, 1.175494350822287508e-38, PT ;  /* 0x008000002c00780b */ /* 0x000fe20003f6e200 */
[----:B------:R1:W0:Y:S01]  /*14f0*/  LDS R34, [R31+0x30c] ;  /* 0x00030c001f227984 */ /* 0x0002220000000800 */
[--C-:B------:R-:W-:Y:S01]  /*1500*/  FADD R10, R10, -R45.reuse ;  /* 0x8000002d0a0a7221 */ /* 0x100fe20000000000 */
[--C-:B------:R-:W-:Y:S01]  /*1510*/  FADD R6, R6, -R45.reuse ;  /* 0x8000002d06067221 */ /* 0x100fe20000000000 */
[----:B--2---:R-:W-:Y:S01]  /*1520*/  @!P4 FMUL R5, R5, R5 ;  /* 0x000000050505c220 */ /* 0x004fe20000400000 */
[----:B---3--:R-:W-:Y:S01]  /*1530*/  @!P5 FMUL R25, R25, R25 ;  /* 0x000000191919d220 */ /* 0x008fe20000400000 */
[----:B----4-:R-:W-:Y:S01]  /*1540*/  @!P6 FMUL R24, R24, R24 ;  /* 0x000000181818e220 */ /* 0x010fe20000400000 */
[----:B-1----:R-:W-:Y:S01]  /*1550*/  IMAD.SHL.U32 R31, R18, 0x40, RZ ;  /* 0x00000040121f7824 */ /* 0x002fe200078e00ff */
[--C-:B------:R-:W-:Y:S01]  /*1560*/  FADD R22, R22, -R45.reuse ;  /* 0x8000002d16167221 */ /* 0x100fe20000000000 */
[----:B-----5:R-:W-:Y:S01]  /*1570*/  @!P0 FMUL R20, R20, R20 ;  /* 0x0000001414148220 */ /* 0x020fe20000400000 */
[----:B------:R-:W-:Y:S01]  /*1580*/  FADD R26, R26, -R45 ;  /* 0x8000002d1a1a7221 */ /* 0x000fe20000000000 */
[----:B------:R-:W-:Y:S01]  /*1590*/  FMUL R33, R10, 1.4426950216293334961 ;  /* 0x3fb8aa3b0a217820 */ /* 0x000fe20000400000 */
[----:B------:R-:W-:Y:S01]  /*15a0*/  LOP3.LUT R31, R4, 0xe00, R31, 0xf8, !PT ;  /* 0x00000e00041f7812 */ /* 0x000fe200078ef81f */
[----:B------:R-:W-:Y:S01]  /*15b0*/  FMUL R4, R6, 1.4426950216293334961 ;  /* 0x3fb8aa3b06047820 */ /* 0x000fe20000400000 */
[----:B------:R-:W-:Y:S01]  /*15c0*/  @P2 FMUL R44, R44, 0.25 ;  /* 0x3e8000002c2c2820 */ /* 0x000fe20000400000 */
[----:B------:R-:W-:Y:S01]  /*15d0*/  FMUL R38, R22, 1.4426950216293334961 ;  /* 0x3fb8aa3b16267820 */ /* 0x000fe20000400000 */
[----:B------:R-:W-:Y:S01]  /*15e0*/  @P2 FMUL R5, R5, 0.25 ;  /* 0x3e80000005052820 */ /* 0x000fe20000400000 */
[----:B------:R-:W-:Y:S01]  /*15f0*/  @P2 FMUL R25, R25, 0.25 ;  /* 0x3e80000019192820 */ /* 0x000fe20000400000 */
[----:B------:R-:W-:Y:S01]  /*1600*/  @P2 FMUL R24, R24, 0.25 ;  /* 0x3e80000018182820 */ /* 0x000fe20000400000 */
[----:B------:R-:W-:Y:S01]  /*1610*/  @P2 FMUL R20, R20, 0.25 ;  /* 0x3e80000014142820 */ /* 0x000fe20000400000 */
[----:B------:R-:W-:Y:S01]  /*1620*/  FMUL R6, R26, 1.4426950216293334961 ;  /* 0x3fb8aa3b1a067820 */ /* 0x000fe20000400000 */
[----:B------:R-:W-:Y:S01]  /*1630*/  FSETP.GEU.AND P6, PT, R33, -126, PT ;  /* 0xc2fc00002100780b */ /* 0x000fe20003fce000 */
[----:B------:R-:W-:Y:S01]  /*1640*/  @!P3 FMUL R44, R44, 16777216 ;  /* 0x4b8000002c2cb820 */ /* 0x000fe20000400000 */
[----:B------:R-:W-:Y:S01]  /*1650*/  @!P3 FMUL R5, R5, 16777216 ;  /* 0x4b8000000505b820 */ /* 0x000fe20000400000 */
[----:B------:R-:W-:Y:S01]  /*1660*/  @!P3 FMUL R25, R25, 16777216 ;  /* 0x4b8000001919b820 */ /* 0x000fe20000400000 */
[----:B------:R-:W-:Y:S01]  /*1670*/  @!P3 FMUL R24, R24, 16777216 ;  /* 0x4b8000001818b820 */ /* 0x000fe20000400000 */
[----:B------:R-:W-:Y:S01]  /*1680*/  @!P3 FMUL R20, R20, 16777216 ;  /* 0x4b8000001414b820 */ /* 0x000fe20000400000 */
[----:B------:R-:W-:-:S02]  /*1690*/  FSETP.GEU.AND P0, PT, R4, -126, PT ;  /* 0xc2fc00000400780b */ /* 0x000fc40003f0e000 */
[----:B------:R-:W-:Y:S02]  /*16a0*/  FSETP.GEU.AND P2, PT, R38, -126, PT ;  /* 0xc2fc00002600780b */ /* 0x000fe40003f4e000 */
[----:B------:R-:W-:-:S03]  /*16b0*/  FSETP.GEU.AND P3, PT, R6, -126, PT ;  /* 0xc2fc00000600780b */ /* 0x000fc60003f6e000 */
[----:B------:R-:W-:Y:S01]  /*16c0*/  @!P6 FMUL R33, R33, 0.5 ;  /* 0x3f0000002121e820 */ /* 0x000fe20000400000 */
[----:B------:R-:W-:Y:S01]  /*16d0*/  FADD R32, R32, R11 ;  /* 0x0000000b20207221 */ /* 0x000fe20000000000 */
[----:B------:R-:W-:Y:S01]  /*16e0*/  MUFU.RCP R10, R29 ;  /* 0x0000001d000a7308 */ /* 0x000fe20000001000 */
[----:B0-----:R-:W-:-:S03]  /*16f0*/  FADD R8, R8, R7 ;  /* 0x0000000708087221 */ /* 0x001fc60000000000 */
[----:B------:R-:W-:Y:S02]  /*1700*/  @!P0 FMUL R4, R4, 0.5 ;  /* 0x3f00000004048820 */ /* 0x000fe40000400000 */
[----:B------:R-:W-:Y:S02]  /*1710*/  @!P2 FMUL R38, R38, 0.5 ;  /* 0x3f0000002626a820 */ /* 0x000fe40000400000 */
[----:B------:R-:W-:Y:S01]  /*1720*/  @!P3 FMUL R6, R6, 0.5 ;  /* 0x3f0000000606b820 */ /* 0x000fe20000400000 */
[----:B------:R-:W0:Y:S01]  /*1730*/  MUFU.EX2 R11, R33 ;  /* 0x00000021000b7308 */ /* 0x000e220000000800 */
[----:B------:R-:W-:Y:S01]  /*1740*/  FADD R30, R30, R23 ;  /* 0x000000171e1e7221 */ /* 0x000fe20000000000 */
[----:B------:R-:W-:-:S06]  /*1750*/  FADD R32, R32, -R37 ;  /* 0x8000002520207221 */ /* 0x000fcc0000000000 */
[----:B------:R-:W1:Y:S01]  /*1760*/  MUFU.EX2 R29, R4 ;  /* 0x00000004001d7308 */ /* 0x000e620000000800 */
[----:B------:R-:W-:-:S07]  /*1770*/  FSETP.GT.AND P4, PT, |R36|, 8.50705917302346158658e+37, PT ;  /* 0x7e8000002400780b */ /* 0x000fce0003f84200 */
[----:B------:R-:W2:Y:S08]  /*1780*/  MUFU.EX2 R7, R38 ;  /* 0x0000002600077308 */ /* 0x000eb00000000800 */
[----:B------:R-:W3:Y:S01]  /*1790*/  MUFU.EX2 R23, R6 ;  /* 0x0000000600177308 */ /* 0x000ee20000000800 */
[----:B------:R-:W-:Y:S01]  /*17a0*/  FADD R8, R8, -R37 ;  /* 0x8000002508087221 */ /* 0x000fe20000000000 */
[----:B------:R-:W-:Y:S01]  /*17b0*/  FMUL R22, R32, 1.4426950216293334961 ;  /* 0x3fb8aa3b20167820 */ /* 0x000fe20000400000 */
[----:B------:R-:W-:Y:S01]  /*17c0*/  FADD R34, R34, R27 ;  /* 0x0000001b22227221 */ /* 0x000fe20000000000 */
[----:B------:R-:W-:Y:S01]  /*17d0*/  FSETP.GEU.AND P5, PT, |R36|, 1.175494350822287508e-38, PT ;  /* 0x008000002400780b */ /* 0x000fe20003fae200 */
[--C-:B------:R-:W-:Y:S01]  /*17e0*/  FADD R30, R30, -R37.reuse ;  /* 0x800000251e1e7221 */ /* 0x100fe20000000000 */
[----:B------:R-:W-:Y:S01]  /*17f0*/  SHF.R.U32.HI R27, RZ, 0x5, R18 ;  /* 0x00000005ff1b7819 */ /* 0x000fe20000011612 */
[----:B------:R-:W-:Y:S01]  /*1800*/  FMUL R8, R8, 1.4426950216293334961 ;  /* 0x3fb8aa3b08087820 */ /* 0x000fe20000400000 */
[----:B0-----:R-:W-:Y:S01]  /*1810*/  @!P6 FMUL R11, R11, R11 ;  /* 0x0000000b0b0be220 */ /* 0x001fe20000400000 */
[----:B------:R-:W-:Y:S01]  /*1820*/  LEA R28, R28, R43, 0xb ;  /* 0x0000002b1c1c7211 */ /* 0x000fe200078e58ff */
[----:B------:R-:W-:Y:S01]  /*1830*/  FADD R34, R34, -R37 ;  /* 0x8000002522227221 */ /* 0x000fe20000000000 */
[----:B------:R-:W-:Y:S01]  /*1840*/  FSETP.GEU.AND P6, PT, R22, -126, PT ;  /* 0xc2fc00001600780b */ /* 0x000fe20003fce000 */
[----:B-1----:R-:W-:Y:S01]  /*1850*/  @!P0 FMUL R29, R29, R29 ;  /* 0x0000001d1d1d8220 */ /* 0x002fe20000400000 */
[----:B------:R-:W-:Y:S01]  /*1860*/  SGXT.U32 R27, R27, 0x3 ;  /* 0x000000031b1b781a */ /* 0x000fe20000000000 */
[----:B------:R-:W-:Y:S01]  /*1870*/  FMUL R18, R30, 1.4426950216293334961 ;  /* 0x3fb8aa3b1e127820 */ /* 0x000fe20000400000 */
[----:B--2---:R-:W-:Y:S01]  /*1880*/  @!P2 FMUL R7, R7, R7 ;  /* 0x000000070707a220 */ /* 0x004fe20000400000 */
[----:B---3--:R-:W-:Y:S01]  /*1890*/  @!P3 FMUL R23, R23, R23 ;  /* 0x000000171717b220 */ /* 0x008fe20000400000 */
[----:B------:R-:W-:Y:S01]  /*18a0*/  FSETP.GEU.AND P0, PT, R8, -126, PT ;  /* 0xc2fc00000800780b */ /* 0x000fe20003f0e000 */
[----:B------:R-:W-:Y:S01]  /*18b0*/  @P4 FMUL R36, R36, 0.25 ;  /* 0x3e80000024244820 */ /* 0x000fe20000400000 */
[----:B------:R-:W-:Y:S01]  /*18c0*/  LOP3.LUT R27, R27, R28, RZ, 0xfc, !PT ;  /* 0x0000001c1b1b7212 */ /* 0x000fe200078efcff */
[----:B------:R-:W-:Y:S01]  /*18d0*/  @P4 FMUL R11, R11, 0.25 ;  /* 0x3e8000000b0b4820 */ /* 0x000fe20000400000 */
[----:B------:R-:W-:Y:S01]  /*18e0*/  SHF.R.U32.HI R26, RZ, 0x1, R28 ;  /* 0x00000001ff1a7819 */ /* 0x000fe2000001161c */
[----:B------:R-:W-:Y:S01]  /*18f0*/  @P4 FMUL R29, R29, 0.25 ;  /* 0x3e8000001d1d4820 */ /* 0x000fe20000400000 */
[C---:B------:R-:W-:Y:S01]  /*1900*/  IADD3 R32, R28.reuse, 0x200, RZ ;  /* 0x000002001c207810 */ /* 0x040fe20007ffe0ff */
[----:B------:R-:W-:Y:S01]  /*1910*/  @P4 FMUL R7, R7, 0.25 ;  /* 0x3e80000007074820 */ /* 0x000fe20000400000 */
[C---:B------:R-:W-:Y:S01]  /*1920*/  IADD3 R30, R28.reuse, 0x400, RZ ;  /* 0x000004001c1e7810 */ /* 0x040fe20007ffe0ff */
[----:B------:R-:W-:Y:S01]  /*1930*/  @P4 FMUL R23, R23, 0.25 ;  /* 0x3e80000017174820 */ /* 0x000fe20000400000 */
[----:B------:R-:W-:Y:S01]  /*1940*/  IADD3 R33, R28, 0x600, RZ ;  /* 0x000006001c217810 */ /* 0x000fe20007ffe0ff */
[----:B------:R-:W-:Y:S01]  /*1950*/  FMUL R28, R34, 1.4426950216293334961 ;  /* 0x3fb8aa3b221c7820 */ /* 0x000fe20000400000 */
[----:B------:R-:W-:-:S02]  /*1960*/  FSETP.GEU.AND P2, PT, R18, -126, PT ;  /* 0xc2fc00001200780b */ /* 0x000fc40003f4e000 */
[----:B------:R-:W-:Y:S01]  /*1970*/  FSETP.GT.AND P4, PT, |R19|, 8.50705917302346158658e+37, PT ;  /* 0x7e8000001300780b */ /* 0x000fe20003f84200 */
[----:B------:R-:W-:Y:S01]  /*1980*/  @!P5 FMUL R36, R36, 16777216 ;  /* 0x4b8000002424d820 */ /* 0x000fe20000400000 */
[----:B------:R-:W-:Y:S01]  /*1990*/  @!P5 FMUL R11, R11, 16777216 ;  /* 0x4b8000000b0bd820 */ /* 0x000fe20000400000 */
[----:B------:R-:W-:Y:S01]  /*19a0*/  @!P5 FMUL R29, R29, 16777216 ;  /* 0x4b8000001d1dd820 */ /* 0x000fe20000400000 */
[----:B------:R-:W-:Y:S01]  /*19b0*/  @!P5 FMUL R7, R7, 16777216 ;  /* 0x4b8000000707d820 */ /* 0x000fe20000400000 */
[----:B------:R-:W-:Y:S01]  /*19c0*/  @!P5 FMUL R23, R23, 16777216 ;  /* 0x4b8000001717d820 */ /* 0x000fe20000400000 */
[----:B------:R-:W-:Y:S02]  /*19d0*/  FSETP.GEU.AND P3, PT, R28, -126, PT ;  /* 0xc2fc00001c00780b */ /* 0x000fe40003f6e000 */
[----:B------:R-:W-:Y:S01]  /*19e0*/  FSETP.GEU.AND P5, PT, |R19|, 1.175494350822287508e-38, PT ;  /* 0x008000001300780b */ /* 0x000fe20003fae200 */
[----:B------:R-:W-:Y:S01]  /*19f0*/  @!P6 FMUL R22, R22, 0.5 ;  /* 0x3f0000001616e820 */ /* 0x000fe20000400000 */
[----:B------:R-:W-:Y:S01]  /*1a00*/  @!P0 FMUL R8, R8, 0.5 ;  /* 0x3f00000008088820 */ /* 0x000fe20000400000 */
[----:B------:R-:W-:-:S02]  /*1a10*/  @!P2 FMUL R18, R18, 0.5 ;  /* 0x3f0000001212a820 */ /* 0x000fc40000400000 */
[----:B------:R-:W0:Y:S01]  /*1a20*/  MUFU.EX2 R4, R22 ;  /* 0x0000001600047308 */ /* 0x000e220000000800 */
[----:B------:R-:W-:-:S05]  /*1a30*/  @P4 FMUL R19, R19, 0.25 ;  /* 0x3e80000013134820 */ /* 0x000fca0000400000 */
[----:B------:R-:W-:Y:S02]  /*1a40*/  @!P3 FMUL R28, R28, 0.5 ;  /* 0x3f0000001c1cb820 */ /* 0x000fe40000400000 */
[----:B------:R-:W1:Y:S01]  /*1a50*/  MUFU.EX2 R8, R8 ;  /* 0x0000000800087308 */ /* 0x000e620000000800 */
[----:B------:R-:W-:-:S07]  /*1a60*/  @!P5 FMUL R19, R19, 16777216 ;  /* 0x4b8000001313d820 */ /* 0x000fce0000400000 */
[----:B------:R-:W2:Y:S01]  /*1a70*/  MUFU.EX2 R18, R18 ;  /* 0x0000001200127308 */ /* 0x000ea20000000800 */
[----:B0-----:R-:W-:-:S07]  /*1a80*/  @!P6 FMUL R4, R4, R4 ;  /* 0x000000040404e220 */ /* 0x001fce0000400000 */
[----:B------:R-:W0:Y:S08]  /*1a90*/  MUFU.RCP R44, R44 ;  /* 0x0000002c002c7308 */ /* 0x000e300000001000 */
[----:B------:R-:W3:Y:S08]  /*1aa0*/  MUFU.RCP R36, R36 ;  /* 0x0000002400247308 */ /* 0x000ef00000001000 */
[----:B------:R-:W4:Y:S08]  /*1ab0*/  MUFU.EX2 R28, R28 ;  /* 0x0000001c001c7308 */ /* 0x000f300000000800 */
[----:B------:R-:W5:Y:S01]  /*1ac0*/  MUFU.RCP R19, R19 ;  /* 0x0000001300137308 */ /* 0x000f620000001000 */
[----:B-1----:R-:W-:Y:S01]  /*1ad0*/  @!P0 FMUL R8, R8, R8 ;  /* 0x0000000808088220 */ /* 0x002fe20000400000 */
[----:B------:R-:W-:Y:S01]  /*1ae0*/  @P4 FMUL R4, R4, 0.25 ;  /* 0x3e80000004044820 */ /* 0x000fe20000400000 */
[----:B------:R-:W-:-:S02]  /*1af0*/  LEA R6, R27, R26, 0x2 ;  /* 0x0000001a1b067211 */ /* 0x000fc400078e10ff */
[----:B------:R-:W-:Y:S02]  /*1b00*/  SHF.R.U32.HI R26, RZ, 0x1, R32 ;  /* 0x00000001ff1a7819 */ /* 0x000fe40000011620 */
[----:B------:R-:W-:Y:S01]  /*1b10*/  SHF.R.U32.HI R22, RZ, 0x1, R30 ;  /* 0x00000001ff167819 */ /* 0x000fe2000001161e */
[----:B--2---:R-:W-:Y:S01]  /*1b20*/  @!P2 FMUL R18, R18, R18 ;  /* 0x000000121212a220 */ /* 0x004fe20000400000 */
[----:B------:R-:W-:Y:S01]  /*1b30*/  SHF.R.U32.HI R30, RZ, 0x1, R33 ;  /* 0x00000001ff1e7819 */ /* 0x000fe20000011621 */
[----:B------:R-:W-:Y:S01]  /*1b40*/  @P4 FMUL R8, R8, 0.25 ;  /* 0x3e80000008084820 */ /* 0x000fe20000400000 */
[----:B------:R-:W-:Y:S01]  /*1b50*/  @!P5 FMUL R4, R4, 16777216 ;  /* 0x4b8000000404d820 */ /* 0x000fe20000400000 */
[----:B------:R-:W-:Y:S01]  /*1b60*/  FMUL R9, R10, R9 ;  /* 0x000000090a097220 */ /* 0x000fe20000400000 */
[----:B------:R-:W-:Y:S01]  /*1b70*/  BAR.SYNC.DEFER_BLOCKING 0x0 ;  /* 0x0000000000007b1d */ /* 0x000fe20000010000 */
[C---:B------:R-:W-:Y:S01]  /*1b80*/  LEA R26, R27.reuse, R26, 0x2 ;  /* 0x0000001a1b1a7211 */ /* 0x040fe200078e10ff */
[----:B0-----:R-:W-:Y:S01]  /*1b90*/  FMUL R5, R44, R5 ;  /* 0x000000052c057220 */ /* 0x001fe20000400000 */
[C---:B------:R-:W-:Y:S01]  /*1ba0*/  IMAD R22, R27.reuse, 0x4, R22 ;  /* 0x000000041b167824 */ /* 0x040fe200078e0216 */
[----:B---3--:R-:W-:Y:S01]  /*1bb0*/  FMUL R11, R36, R11 ;  /* 0x0000000b240b7220 */ /* 0x008fe20000400000 */
[----:B------:R-:W-:Y:S01]  /*1bc0*/  LEA R27, R27, R30, 0x2 ;  /* 0x0000001e1b1b7211 */ /* 0x000fe200078e10ff */
[----:B----4-:R-:W-:Y:S01]  /*1bd0*/  @!P3 FMUL R28, R28, R28 ;  /* 0x0000001c1c1cb220 */ /* 0x010fe20000400000 */
[----:B------:R-:W-:Y:S01]  /*1be0*/  @P4 FMUL R18, R18, 0.25 ;  /* 0x3e80000012124820 */ /* 0x000fe20000400000 */
[----:B------:R-:W-:Y:S01]  /*1bf0*/  @!P5 FMUL R8, R8, 16777216 ;  /* 0x4b8000000808d820 */ /* 0x000fe20000400000 */
[C---:B-----5:R-:W-:Y:S01]  /*1c00*/  FMUL R4, R19.reuse, R4 ;  /* 0x0000000413047220 */ /* 0x060fe20000400000 */
[----:B------:R-:W-:Y:S01]  /*1c10*/  FMUL R21, R10, R21 ;  /* 0x000000150a157220 */ /* 0x000fe20000400000 */
[----:B------:R-:W-:Y:S01]  /*1c20*/  FMUL R25, R44, R25 ;  /* 0x000000192c197220 */ /* 0x000fe20000400000 */
[----:B------:R-:W-:Y:S01]  /*1c30*/  FMUL R29, R36, R29 ;  /* 0x0000001d241d7220 */ /* 0x000fe20000400000 */
[----:B------:R-:W-:Y:S01]  /*1c40*/  @P4 FMUL R28, R28, 0.25 ;  /* 0x3e8000001c1c4820 */ /* 0x000fe20000400000 */
[----:B------:R-:W-:Y:S01]  /*1c50*/  @!P5 FMUL R18, R18, 16777216 ;  /* 0x4b8000001212d820 */ /* 0x000fe20000400000 */
[----:B------:R-:W-:Y:S01]  /*1c60*/  FMUL R8, R19, R8 ;  /* 0x0000000813087220 */ /* 0x000fe20000400000 */
[----:B------:R-:W-:Y:S01]  /*1c70*/  FMUL R35, R10, R35 ;  /* 0x000000230a237220 */ /* 0x000fe20000400000 */
[----:B------:R-:W-:Y:S01]  /*1c80*/  FMUL R37, R44, R24 ;  /* 0x000000182c257220 */ /* 0x000fe20000400000 */
[----:B------:R-:W-:Y:S01]  /*1c90*/  FMUL R7, R36, R7 ;  /* 0x0000000724077220 */ /* 0x000fe20000400000 */
[----:B------:R-:W-:Y:S04]  /*1ca0*/  STS [R6], R9 ;  /* 0x0000000906007388 */ /* 0x000fe80000000800 */
[----:B------:R-:W-:Y:S04]  /*1cb0*/  STS [R26+0x800], R5 ;  /* 0x000800051a007388 */ /* 0x000fe80000000800 */
[----:B------:R-:W-:Y:S01]  /*1cc0*/  STS [R22+0x1000], R11 ;  /* 0x0010000b16007388 */ /* 0x000fe20000000800 */
[----:B------:R-:W-:-:S03]  /*1cd0*/  @!P5 FMUL R28, R28, 16777216 ;  /* 0x4b8000001c1cd820 */ /* 0x000fc60000400000 */
[----:B------:R0:W-:Y:S01]  /*1ce0*/  STS [R27+0x1800], R4 ;  /* 0x001800041b007388 */ /* 0x0001e20000000800 */
[----:B------:R-:W-:-:S03]  /*1cf0*/  FMUL R18, R19, R18 ;  /* 0x0000001213127220 */ /* 0x000fc60000400000 */
[----:B------:R-:W-:Y:S01]  /*1d00*/  STS [R6+0x20], R21 ;  /* 0x0000201506007388 */ /* 0x000fe20000000800 */
[----:B------:R-:W-:-:S03]  /*1d10*/  FMUL R33, R10, R40 ;  /* 0x000000280a217220 */ /* 0x000fc60000400000 */
[----:B------:R-:W-:Y:S01]  /*1d20*/  STS [R26+0x820], R25 ;  /* 0x000820191a007388 */ /* 0x000fe20000000800 */
[----:B------:R-:W-:-:S03]  /*1d30*/  FMUL R39, R44, R20 ;  /* 0x000000142c277220 */ /* 0x000fc60000400000 */
[----:B------:R-:W-:Y:S01]  /*1d40*/  STS [R22+0x1020], R29 ;  /* 0x0010201d16007388 */ /* 0x000fe20000000800 */
[----:B------:R-:W-:-:S03]  /*1d50*/  FMUL R23, R36, R23 ;  /* 0x0000001724177220 */ /* 0x000fc60000400000 */
[----:B------:R-:W-:Y:S01]  /*1d60*/  STS [R27+0x1820], R8 ;  /* 0x001820081b007388 */ /* 0x000fe20000000800 */
[----:B------:R-:W-:-:S03]  /*1d70*/  FMUL R28, R19, R28 ;  /* 0x0000001c131c7220 */ /* 0x000fc60000400000 */
[----:B------:R-:W-:Y:S04]  /*1d80*/  STS [R6+0x40], R35 ;  /* 0x0000402306007388 */ /* 0x000fe80000000800 */
[----:B------:R-:W-:Y:S04]  /*1d90*/  STS [R26+0x840], R37 ;  /* 0x000840251a007388 */ /* 0x000fe80000000800 */
[----:B------:R-:W-:Y:S04]  /*1da0*/  STS [R22+0x1040], R7 ;  /* 0x0010400716007388 */ /* 0x000fe80000000800 */
[----:B------:R-:W-:Y:S04]  /*1db0*/  STS [R27+0x1840], R18 ;  /* 0x001840121b007388 */ /* 0x000fe80000000800 */
[----:B------:R-:W-:Y:S04]  /*1dc0*/  STS [R6+0x60], R33 ;  /* 0x0000602106007388 */ /* 0x000fe80000000800 */
[----:B------:R-:W-:Y:S04]  /*1dd0*/  STS [R26+0x860], R39 ;  /* 0x000860271a007388 */ /* 0x000fe80000000800 */
[----:B------:R-:W-:Y:S04]  /*1de0*/  STS [R22+0x1060], R23 ;  /* 0x0010601716007388 */ /* 0x000fe80000000800 */
[----:B------:R-:W-:Y:S01]  /*1df0*/  STS [R27+0x1860], R28 ;  /* 0x0018601c1b007388 */ /* 0x000fe20000000800 */
[----:B0-----:R-:W-:-:S02]  /*1e00*/  LOP3.LUT R4, R31, 0x80, RZ, 0xfc, !PT ;  /* 0x000000801f047812 */ /* 0x001fc400078efcff */
[C---:B------:R-:W-:Y:S02]  /*1e10*/  LOP3.LUT R10, R31.reuse, 0x100, RZ, 0xfc, !PT ;  /* 0x000001001f0a7812 */ /* 0x040fe400078efcff */
[----:B------:R-:W-:Y:S02]  /*1e20*/  LOP3.LUT R0, R31, 0x1c, R0, 0xf8, !PT ;  /* 0x0000001c1f007812 */ /* 0x000fe400078ef800 */
[----:B------:R-:W-:Y:S02]  /*1e30*/  SHF.R.U32.HI R5, RZ, 0x1, R31 ;  /* 0x00000001ff057819 */ /* 0x000fe4000001161f */
[----:B------:R-:W-:Y:S02]  /*1e40*/  SHF.R.U32.HI R9, RZ, 0x1, R4 ;  /* 0x00000001ff097819 */ /* 0x000fe40000011604 */
[----:B------:R-:W-:Y:S02]  /*1e50*/  SHF.R.U32.HI R11, RZ, 0x1, R10 ;  /* 0x00000001ff0b7819 */ /* 0x000fe4000001160a */
[C---:B------:R-:W-:Y:S01]  /*1e60*/  LEA R5, R0.reuse, R5, 0x2 ;  /* 0x0000000500057211 */ /* 0x040fe200078e10ff */
[----:B------:R-:W-:Y:S01]  /*1e70*/  BAR.SYNC.DEFER_BLOCKING 0x0 ;  /* 0x0000000000007b1d */ /* 0x000fe20000010000 */
[C---:B------:R-:W-:Y:S01]  /*1e80*/  IMAD R9, R0.reuse, 0x4, R9 ;  /* 0x0000000400097824 */ /* 0x040fe200078e0209 */
[----:B------:R-:W-:-:S04]  /*1e90*/  LEA R32, R0, R11, 0x2 ;  /* 0x0000000b00207211 */ /* 0x000fc800078e10ff */
[----:B------:R-:W0:Y:S04]  /*1ea0*/  LDS.128 R4, [R5] ;  /* 0x0000000005047984 */ /* 0x000e280000000c00 */
[----:B------:R-:W1:Y:S04]  /*1eb0*/  LDS.128 R8, [R9+0x200] ;  /* 0x0002000009087984 */ /* 0x000e680000000c00 */
[----:B------:R-:W2:Y:S01]  /*1ec0*/  LDS.128 R32, [R32+0x400] ;  /* 0x0004000020207984 */ /* 0x000ea20000000c00 */
[----:B------:R-:W-:Y:S01]  /*1ed0*/  LOP3.LUT R31, R31, 0x180, RZ, 0xfc, !PT ;  /* 0x000001801f1f7812 */ /* 0x000fe200078efcff */
[----:B------:R-:W-:-:S03]  /*1ee0*/  ULDC.64 UR4, c[0x0][0x118] ;  /* 0x0000460000047ab9 */ /* 0x000fc60000000a00 */
[----:B------:R-:W-:-:S04]  /*1ef0*/  SHF.R.U32.HI R31, RZ, 0x1, R31 ;  /* 0x00000001ff1f7819 */ /* 0x000fc8000001161f */
[----:B------:R-:W-:Y:S01]  /*1f00*/  LEA R31, R0, R31, 0x2 ;  /* 0x0000001f001f7211 */ /* 0x000fe200078e10ff */
[----:B0-----:R0:W-:Y:S04]  /*1f10*/  @P1 STG.E.128 [R12.64], R4 ;  /* 0x000000040c001986 */ /* 0x0011e8000c101d04 */
[----:B-1----:R0:W-:Y:S04]  /*1f20*/  @P1 STG.E.128 [R14.64], R8 ;  /* 0x000000080e001986 */ /* 0x0021e8000c101d04 */
[----:B--2---:R0:W-:Y:S01]  /*1f30*/  @P1 STG.E.128 [R16.64], R32 ;  /* 0x0000002010001986 */ /* 0x0041e2000c101d04 */
[----:B------:R-:W-:Y:S05]  /*1f40*/  @!P1 EXIT ;  /* 0x000000000000994d */ /* 0x000fea0003800000 */
[----:B------:R-:W1:Y:S04]  /*1f50*/  LDS.128 R28, [R31+0x600] ;  /* 0x000600001f1c7984 */ /* 0x000e680000000c00 */
[----:B-1----:R-:W-:Y:S01]  /*1f60*/  STG.E.128 [R2.64], R28 ;  /* 0x0000001c02007986 */ /* 0x002fe2000c101d04 */
[----:B------:R-:W-:Y:S05]  /*1f70*/  EXIT ;  /* 0x000000000000794d */ /* 0x000fea0003800000 */
.L_x_0:
[----:B------:R-:W-:-:S00]  /*1f80*/  BRA `(.L_x_0) ;  /* 0xfffffff000007947 */ /* 0x000fc0000383ffff */
[----:B------:R-:W-:-:S00]  /*1f90*/  NOP ;  /* 0x0000000000007918 */ /* 0x000fc00000000000 */
        /* <DEDUP_REMOVED lines=14> */
.L_x_1:


//--------------------- .nv.shared.triton_poi_fused__softmax_add_4 --------------------------
	.section	.nv.shared.triton_poi_fused__softmax_add_4,"aw",@nobits
	.sectionflags	@""
	.align	16
